	.headerflags	@"EF_CUDA_TEXMODE_UNIFIED EF_CUDA_64BIT_ADDRESS EF_CUDA_ACCELERATORS EF_CUDA_SM90 EF_CUDA_VIRTUAL_SM(EF_CUDA_SM90)"
	.elftype	@"ET_EXEC"


//--------------------- .nv.info                  --------------------------
	.section	.nv.info,"",@"SHT_CUDA_INFO"
	.align	4


	//----- nvinfo : EIATTR_REGCOUNT
	.align		4
        /*0000*/ 	.byte	0x04, 0x2f
        /*0002*/ 	.short	(.L_5 - .L_4)
	.align		4
.L_4:
        /*0004*/ 	.word	index@(triton_)
        /*0008*/ 	.word	0x00000030


	//----- nvinfo : EIATTR_MIN_STACK_SIZE
	.align		4
.L_5:
        /*000c*/ 	.byte	0x04, 0x12
        /*000e*/ 	.short	(.L_7 - .L_6)
	.align		4
.L_6:
        /*0010*/ 	.word	index@($triton_$__internal_trig_reduction_slowpathd)
        /*0014*/ 	.word	0x00000030


	//----- nvinfo : EIATTR_FRAME_SIZE
	.align		4
.L_7:
        /*0018*/ 	.byte	0x04, 0x11
        /*001a*/ 	.short	(.L_9 - .L_8)
	.align		4
.L_8:
        /*001c*/ 	.word	index@($triton_$__internal_trig_reduction_slowpathd)
        /*0020*/ 	.word	0x00000030


	//----- nvinfo : EIATTR_MIN_STACK_SIZE
	.align		4
.L_9:
        /*0024*/ 	.byte	0x04, 0x12
        /*0026*/ 	.short	(.L_11 - .L_10)
	.align		4
.L_10:
        /*0028*/ 	.word	index@($triton_$__internal_accurate_pow)
        /*002c*/ 	.word	0x00000030


	//----- nvinfo : EIATTR_FRAME_SIZE
	.align		4
.L_11:
        /*0030*/ 	.byte	0x04, 0x11
        /*0032*/ 	.short	(.L_13 - .L_12)
	.align		4
.L_12:
        /*0034*/ 	.word	index@($triton_$__internal_accurate_pow)
        /*0038*/ 	.word	0x00000030


	//----- nvinfo : EIATTR_MIN_STACK_SIZE
	.align		4
.L_13:
        /*003c*/ 	.byte	0x04, 0x12
        /*003e*/ 	.short	(.L_15 - .L_14)
	.align		4
.L_14:
        /*0040*/ 	.word	index@($__internal_0_$__cuda_sm20_div_rn_f64_full)
        /*0044*/ 	.word	0x00000030


	//----- nvinfo : EIATTR_FRAME_SIZE
	.align		4
.L_15:
        /*0048*/ 	.byte	0x04, 0x11
        /*004a*/ 	.short	(.L_17 - .L_16)
	.align		4
.L_16:
        /*004c*/ 	.word	index@($__internal_0_$__cuda_sm20_div_rn_f64_full)
        /*0050*/ 	.word	0x00000030


	//----- nvinfo : EIATTR_MIN_STACK_SIZE
	.align		4
.L_17:
        /*0054*/ 	.byte	0x04, 0x12
        /*0056*/ 	.short	(.L_19 - .L_18)
	.align		4
.L_18:
        /*0058*/ 	.word	index@(triton_)
        /*005c*/ 	.word	0x00000030


	//----- nvinfo : EIATTR_FRAME_SIZE
	.align		4
.L_19:
        /*0060*/ 	.byte	0x04, 0x11
        /*0062*/ 	.short	(.L_21 - .L_20)
	.align		4
.L_20:
        /*0064*/ 	.word	index@(triton_)
        /*0068*/ 	.word	0x00000030


	//----- nvinfo : EIATTR_MIN_STACK_SIZE
	.align		4
.L_21:
        /*006c*/ 	.byte	0x04, 0x12
        /*006e*/ 	.short	(.L_23 - .L_22)
	.align		4
.L_22:
        /*0070*/ 	.word	index@(triton_)
        /*0074*/ 	.word	0x00000030
.L_23:


//--------------------- .nv.info.triton_          --------------------------
	.section	.nv.info.triton_,"",@"SHT_CUDA_INFO"
	.sectionflags	@""
	.align	4


	//----- nvinfo : EIATTR_CUDA_API_VERSION
	.align		4
        /*0000*/ 	.byte	0x04, 0x37
        /*0002*/ 	.short	(.L_25 - .L_24)
.L_24:
        /*0004*/ 	.word	0x0000007c


	//----- nvinfo : EIATTR_KPARAM_INFO
	.align		4
.L_25:
        /*0008*/ 	.byte	0x04, 0x17
        /*000a*/ 	.short	(.L_27 - .L_26)
.L_26:
        /*000c*/ 	.word	0x00000000
        /*0010*/ 	.short	0x0007
        /*0012*/ 	.short	0x002c
        /*0014*/ 	.byte	0x00, 0xf0, 0x11, 0x00


	//----- nvinfo : EIATTR_KPARAM_INFO
	.align		4
.L_27:
        /*0018*/ 	.byte	0x04, 0x17
        /*001a*/ 	.short	(.L_29 - .L_28)
.L_28:
        /*001c*/ 	.word	0x00000000
        /*0020*/ 	.short	0x0006
        /*0022*/ 	.short	0x0028
        /*0024*/ 	.byte	0x00, 0xf0, 0x11, 0x00


	//----- nvinfo : EIATTR_KPARAM_INFO
	.align		4
.L_29:
        /*0028*/ 	.byte	0x04, 0x17
        /*002a*/ 	.short	(.L_31 - .L_30)
.L_30:
        /*002c*/ 	.word	0x00000000
        /*0030*/ 	.short	0x0005
        /*0032*/ 	.short	0x0024
        /*0034*/ 	.byte	0x00, 0xf0, 0x11, 0x00


	//----- nvinfo : EIATTR_KPARAM_INFO
	.align		4
.L_31:
        /*0038*/ 	.byte	0x04, 0x17
        /*003a*/ 	.short	(.L_33 - .L_32)
.L_32:
        /*003c*/ 	.word	0x00000000
        /*0040*/ 	.short	0x0004
        /*0042*/ 	.short	0x0020
        /*0044*/ 	.byte	0x00, 0xf0, 0x11, 0x00


	//----- nvinfo : EIATTR_KPARAM_INFO
	.align		4
.L_33:
        /*0048*/ 	.byte	0x04, 0x17
        /*004a*/ 	.short	(.L_35 - .L_34)
.L_34:
        /*004c*/ 	.word	0x00000000
        /*0050*/ 	.short	0x0003
        /*0052*/ 	.short	0x0018
        /*0054*/ 	.byte	0x00, 0xf0, 0x21, 0x00


	//----- nvinfo : EIATTR_KPARAM_INFO
	.align		4
.L_35:
        /*0058*/ 	.byte	0x04, 0x17
        /*005a*/ 	.short	(.L_37 - .L_36)
.L_36:
        /*005c*/ 	.word	0x00000000
        /*0060*/ 	.short	0x0002
        /*0062*/ 	.short	0x0010
        /*0064*/ 	.byte	0x00, 0xf0, 0x21, 0x00


	//----- nvinfo : EIATTR_KPARAM_INFO
	.align		4
.L_37:
        /*0068*/ 	.byte	0x04, 0x17
        /*006a*/ 	.short	(.L_39 - .L_38)
.L_38:
        /*006c*/ 	.word	0x00000000
        /*0070*/ 	.short	0x0001
        /*0072*/ 	.short	0x0008
        /*0074*/ 	.byte	0x00, 0xf0, 0x21, 0x00


	//----- nvinfo : EIATTR_KPARAM_INFO
	.align		4
.L_39:
        /*0078*/ 	.byte	0x04, 0x17
        /*007a*/ 	.short	(.L_41 - .L_40)
.L_40:
        /*007c*/ 	.word	0x00000000
        /*0080*/ 	.short	0x0000
        /*0082*/ 	.short	0x0000
        /*0084*/ 	.byte	0x00, 0xf0, 0x21, 0x00


	//----- nvinfo : EIATTR_SPARSE_MMA_MASK
	.align		4
.L_41:
        /*0088*/ 	.byte	0x03, 0x50
        /*008a*/ 	.short	0x8000


	//----- nvinfo : EIATTR_MAXREG_COUNT
	.align		4
        /*008c*/ 	.byte	0x03, 0x1b
        /*008e*/ 	.short	0x00ff


	//----- nvinfo : EIATTR_EXIT_INSTR_OFFSETS
	.align		4
        /*0090*/ 	.byte	0x04, 0x1c
        /*0092*/ 	.short	(.L_43 - .L_42)


	//   ....[0]....
.L_42:
        /*0094*/ 	.word	0x00002350


	//   ....[1]....
        /*0098*/ 	.word	0x00002390


	//----- nvinfo : EIATTR_MAX_THREADS
	.align		4
.L_43:
        /*009c*/ 	.byte	0x04, 0x05
        /*009e*/ 	.short	(.L_45 - .L_44)
.L_44:
        /*00a0*/ 	.word	0x00000100
        /*00a4*/ 	.word	0x00000001
        /*00a8*/ 	.word	0x00000001


	//----- nvinfo : EIATTR_CRS_STACK_SIZE
	.align		4
.L_45:
        /*00ac*/ 	.byte	0x04, 0x1e
        /*00ae*/ 	.short	(.L_47 - .L_46)
.L_46:
        /*00b0*/ 	.word	0x00000000


	//----- nvinfo : EIATTR_CBANK_PARAM_SIZE
	.align		4
.L_47:
        /*00b4*/ 	.byte	0x03, 0x19
        /*00b6*/ 	.short	0x0030


	//----- nvinfo : EIATTR_PARAM_CBANK
	.align		4
        /*00b8*/ 	.byte	0x04, 0x0a
        /*00ba*/ 	.short	(.L_49 - .L_48)
	.align		4
.L_48:
        /*00bc*/ 	.word	index@(.nv.constant0.triton_)
        /*00c0*/ 	.short	0x0210
        /*00c2*/ 	.short	0x0030


	//----- nvinfo : EIATTR_SW_WAR
	.align		4
.L_49:
        /*00c4*/ 	.byte	0x04, 0x36
        /*00c6*/ 	.short	(.L_51 - .L_50)
.L_50:
        /*00c8*/ 	.word	0x00000008
.L_51:


//--------------------- .nv.callgraph             --------------------------
	.section	.nv.callgraph,"",@"SHT_CUDA_CALLGRAPH"
	.align	4
	.sectionentsize	8
	.align		4
        /*0000*/ 	.word	0x00000000
	.align		4
        /*0004*/ 	.word	0xffffffff
	.align		4
        /*0008*/ 	.word	0x00000000
	.align		4
        /*000c*/ 	.word	0xfffffffe
	.align		4
        /*0010*/ 	.word	0x00000000
	.align		4
        /*0014*/ 	.word	0xfffffffd
	.align		4
        /*0018*/ 	.word	0x00000000
	.align		4
        /*001c*/ 	.word	0xfffffffc


//--------------------- .nv.constant4             --------------------------
	.section	.nv.constant4,"a",@progbits
	.align	8
	.align		8
.nv.constant4:
        /*0000*/ 	.dword	_$_str
	.align		8
        /*0008*/ 	.dword	_$_str_$_1
	.align		8
        /*0010*/ 	.dword	__cudart_i2opi_d
	.align		8
        /*0018*/ 	.dword	__cudart_sin_cos_coeffs


//--------------------- .text.triton_             --------------------------
	.section	.text.triton_,"ax",@progbits
	.align	128
        .global         triton_
        .type           triton_,@function
        .size           triton_,(.L_x_54 - triton_)
        .other          triton_,@"STO_CUDA_ENTRY STV_DEFAULT"
triton_:
.text.triton_:
[----:B------:R-:W0:Y:S01]  /*0000*/  LDC R1, c[0x0][0x28] ;  /* 0x00000a00ff017b82 */ /* 0x000e220000000800 */
[----:B------:R-:W1:Y:S07]  /*0010*/  S2R R42, SR_TID.X ;  /* 0x00000000002a7919 */ /* 0x000e6e0000002100 */
[----:B------:R-:W2:Y:S01]  /*0020*/  LDC.64 R10, c[0x0][0x210] ;  /* 0x00008400ff0a7b82 */ /* 0x000ea20000000a00 */
[----:B------:R-:W-:Y:S01]  /*0030*/  ULDC UR8, c[0x0][0x230] ;  /* 0x00008c0000087ab9 */ /* 0x000fe20000000800 */
[----:B------:R-:W-:Y:S01]  /*0040*/  IMAD.MOV.U32 R4, RZ, RZ, RZ ;  /* 0x000000ffff047224 */ /* 0x000fe200078e00ff */
[----:B------:R-:W3:Y:S01]  /*0050*/  S2R R43, SR_CTAID.X ;  /* 0x00000000002b7919 */ /* 0x000ee20000002500 */
[----:B------:R-:W-:Y:S01]  /*0060*/  ULDC UR4, c[0x0][0x23c] ;  /* 0x00008f0000047ab9 */ /* 0x000fe20000000800 */
[----:B------:R-:W-:Y:S01]  /*0070*/  ULDC.64 UR6, c[0x0][0x208] ;  /* 0x0000820000067ab9 */ /* 0x000fe20000000a00 */
[----:B0-----:R-:W-:-:S02]  /*0080*/  VIADD R1, R1, 0xffffffd0 ;  /* 0xffffffd001017836 */ /* 0x001fc40000000000 */
[----:B------:R-:W0:Y:S01]  /*0090*/  LDC.64 R14, c[0x0][0x218] ;  /* 0x00008600ff0e7b82 */ /* 0x000e220000000a00 */
[----:B-1----:R-:W-:-:S05]  /*00a0*/  LOP3.LUT R42, R42, 0xff, RZ, 0xc0, !PT ;  /* 0x000000ff2a2a7812 */ /* 0x002fca00078ec0ff */
[----:B---3--:R-:W-:Y:S02]  /*00b0*/  IMAD R43, R43, 0x200, R42 ;  /* 0x000002002b2b7824 */ /* 0x008fe400078e022a */
[----:B------:R-:W-:Y:S02]  /*00c0*/  IMAD.MOV.U32 R42, RZ, RZ, RZ ;  /* 0x000000ffff2a7224 */ /* 0x000fe400078e00ff */
[C---:B------:R-:W-:Y:S02]  /*00d0*/  VIADD R5, R43.reuse, 0x100 ;  /* 0x000001002b057836 */ /* 0x040fe40000000000 */
[C---:B------:R-:W-:Y:S01]  /*00e0*/  IMAD.HI R3, R43.reuse, -0x6db6db6d, R42 ;  /* 0x924924932b037827 */ /* 0x040fe200078e022a */
[----:B------:R-:W-:Y:S02]  /*00f0*/  ISETP.GE.AND P1, PT, R43, UR4, PT ;  /* 0x000000042b007c0c */ /* 0x000fe4000bf26270 */
[C---:B------:R-:W-:Y:S01]  /*0100*/  ISETP.GE.AND P0, PT, R5.reuse, UR4, PT ;  /* 0x0000000405007c0c */ /* 0x040fe2000bf06270 */
[----:B------:R-:W-:Y:S01]  /*0110*/  IMAD.HI R2, R5, -0x6db6db6d, R4 ;  /* 0x9249249305027827 */ /* 0x000fe200078e0204 */
[----:B------:R-:W-:-:S02]  /*0120*/  SHF.R.U32.HI R0, RZ, 0x1f, R3 ;  /* 0x0000001fff007819 */ /* 0x000fc40000011603 */
[----:B------:R-:W-:Y:S02]  /*0130*/  PRMT R4, RZ, 0x7610, R4 ;  /* 0x00007610ff047816 */ /* 0x000fe40000000004 */
[----:B------:R-:W-:Y:S02]  /*0140*/  LEA.HI.SX32 R3, R3, R0, 0x1b ;  /* 0x0000000003037211 */ /* 0x000fe400078fdaff */
[----:B------:R-:W-:Y:S02]  /*0150*/  SHF.R.U32.HI R7, RZ, 0x1f, R2 ;  /* 0x0000001fff077819 */ /* 0x000fe40000011602 */
[C---:B------:R-:W-:Y:S01]  /*0160*/  ISETP.GE.AND P2, PT, R3.reuse, UR8, PT ;  /* 0x0000000803007c0c */ /* 0x040fe2000bf46270 */
[----:B------:R-:W-:Y:S01]  /*0170*/  IMAD R9, R3, 0x3, RZ ;  /* 0x0000000303097824 */ /* 0x000fe200078e02ff */
[----:B------:R-:W-:Y:S02]  /*0180*/  LEA.HI.SX32 R2, R2, R7, 0x1b ;  /* 0x0000000702027211 */ /* 0x000fe400078fdaff */
[----:B------:R-:W-:Y:S01]  /*0190*/  ISETP.LT.AND P6, PT, R43, UR4, !P2 ;  /* 0x000000042b007c0c */ /* 0x000fe2000d7c1270 */
[----:B--2---:R-:W-:Y:S01]  /*01a0*/  IMAD.WIDE R6, R9, 0x2, R10 ;  /* 0x0000000209067825 */ /* 0x004fe200078e020a */
[----:B------:R-:W-:-:S03]  /*01b0*/  ISETP.LT.AND P5, PT, R2, UR8, !P0 ;  /* 0x0000000802007c0c */ /* 0x000fc6000c7a1270 */
[----:B------:R-:W-:Y:S02]  /*01c0*/  IMAD.MOV.U32 R12, RZ, RZ, 0x2 ;  /* 0x00000002ff0c7424 */ /* 0x000fe400078e00ff */
[C---:B------:R-:W-:Y:S01]  /*01d0*/  VIADD R8, R3.reuse, -UR8 ;  /* 0x8000000803087c36 */ /* 0x040fe20008000000 */
[----:B------:R-:W-:Y:S01]  /*01e0*/  ISETP.GE.AND P3, PT, R3, UR8, !P1 ;  /* 0x0000000803007c0c */ /* 0x000fe2000cf66270 */
[C---:B------:R-:W-:Y:S01]  /*01f0*/  IMAD R9, R2.reuse, 0x3, RZ ;  /* 0x0000000302097824 */ /* 0x040fe200078e02ff */
[C---:B------:R-:W-:Y:S02]  /*0200*/  ISETP.GE.AND P4, PT, R2.reuse, UR8, !P0 ;  /* 0x0000000802007c0c */ /* 0x040fe4000c786270 */
[----:B------:R-:W-:Y:S01]  /*0210*/  PRMT R0, RZ, 0x7610, R0 ;  /* 0x00007610ff007816 */ /* 0x000fe20000000000 */
[----:B------:R1:W2:Y:S01]  /*0220*/  @P6 LDG.E.EL.U16 R4, desc[UR6][R6.64+0x4] ;  /* 0x0000040606046981 */ /* 0x0002a2000c2e1500 */
[----:B------:R-:W-:Y:S01]  /*0230*/  IMAD.WIDE R10, R9, 0x2, R10 ;  /* 0x00000002090a7825 */ /* 0x000fe200078e020a */
[----:B------:R-:W-:Y:S01]  /*0240*/  UMOV UR10, 0x92492492 ;  /* 0x92492492000a7882 */ /* 0x000fe20000000000 */
[----:B------:R-:W-:Y:S01]  /*0250*/  UMOV UR11, 0x3f924924 ;  /* 0x3f924924000b7882 */ /* 0x000fe20000000000 */
[----:B------:R-:W-:Y:S01]  /*0260*/  ULDC UR4, c[0x0][0x238] ;  /* 0x00008e0000047ab9 */ /* 0x000fe20000000800 */
[----:B------:R-:W-:Y:S01]  /*0270*/  VIADD R9, R2, -UR8 ;  /* 0x8000000802097c36 */ /* 0x000fe20008000000 */
[----:B------:R3:W4:Y:S01]  /*0280*/  @P5 LDG.E.EL.U16 R0, desc[UR6][R10.64+0x4] ;  /* 0x000004060a005981 */ /* 0x000722000c2e1500 */
[----:B------:R-:W-:-:S02]  /*0290*/  IMAD R13, R8, 0x3, R12 ;  /* 0x00000003080d7824 */ /* 0x000fc400078e020c */
[----:B------:R-:W-:Y:S02]  /*02a0*/  IMAD R9, R9, 0x3, R12 ;  /* 0x0000000309097824 */ /* 0x000fe400078e020c */
[----:B0-----:R-:W-:Y:S01]  /*02b0*/  IMAD.WIDE R12, R13, 0x2, R14 ;  /* 0x000000020d0c7825 */ /* 0x001fe200078e020e */
[----:B------:R-:W-:-:S03]  /*02c0*/  PRMT R8, RZ, 0x7610, R8 ;  /* 0x00007610ff087816 */ /* 0x000fc60000000008 */
[----:B------:R-:W-:Y:S01]  /*02d0*/  IMAD.WIDE R14, R9, 0x2, R14 ;  /* 0x00000002090e7825 */ /* 0x000fe200078e020e */
[----:B------:R-:W-:-:S04]  /*02e0*/  PRMT R9, RZ, 0x7610, R9 ;  /* 0x00007610ff097816 */ /* 0x000fc80000000009 */
[----:B------:R-:W5:Y:S04]  /*02f0*/  @P4 LDG.E.EL.U16 R8, desc[UR6][R14.64] ;  /* 0x000000060e084981 */ /* 0x000f68000c2e1500 */
[----:B------:R0:W5:Y:S01]  /*0300*/  @P3 LDG.E.EL.U16 R9, desc[UR6][R12.64] ;  /* 0x000000060c093981 */ /* 0x000162000c2e1500 */
[----:B------:R-:W-:-:S05]  /*0310*/  IMAD R42, R3, -0x38, R43 ;  /* 0xffffffc8032a7824 */ /* 0x000fca00078e022b */
[----:B-1----:R-:W-:-:S04]  /*0320*/  LOP3.LUT R7, R42, 0x80, RZ, 0xc0, !PT ;  /* 0x000000802a077812 */ /* 0x002fc800078ec0ff */
[----:B------:R-:W-:-:S04]  /*0330*/  LEA.HI R7, R7, R42, RZ, 0x19 ;  /* 0x0000002a07077211 */ /* 0x000fc800078fc8ff */
[----:B------:R-:W-:-:S04]  /*0340*/  PRMT R6, R7, 0x8880, RZ ;  /* 0x0000888007067816 */ /* 0x000fc800000000ff */
[----:B------:R-:W-:-:S04]  /*0350*/  SHF.R.S32.HI R6, RZ, 0x1, R6 ;  /* 0x00000001ff067819 */ /* 0x000fc80000011406 */
[----:B---3--:R-:W-:Y:S01]  /*0360*/  PRMT R10, R6, 0x9910, RZ ;  /* 0x00009910060a7816 */ /* 0x008fe200000000ff */
[----:B------:R-:W-:-:S04]  /*0370*/  IMAD R41, R2, -0x38, R5 ;  /* 0xffffffc802297824 */ /* 0x000fc800078e0205 */
[----:B------:R-:W-:Y:S01]  /*0380*/  IMAD.SHL.U32 R5, R10, 0x2, RZ ;  /* 0x000000020a057824 */ /* 0x000fe200078e00ff */
[----:B------:R-:W-:-:S03]  /*0390*/  LOP3.LUT R10, R41, 0x80, RZ, 0xc0, !PT ;  /* 0x00000080290a7812 */ /* 0x000fc600078ec0ff */
[----:B------:R-:W1:Y:S01]  /*03a0*/  I2F.F64 R28, R5 ;  /* 0x00000005001c7312 */ /* 0x000e620000201c00 */
[----:B------:R-:W-:-:S04]  /*03b0*/  LEA.HI R10, R10, R41, RZ, 0x19 ;  /* 0x000000290a0a7211 */ /* 0x000fc800078fc8ff */
[----:B0-----:R-:W-:Y:S01]  /*03c0*/  PRMT R12, R10, 0x8880, RZ ;  /* 0x000088800a0c7816 */ /* 0x001fe200000000ff */
[----:B-1----:R-:W-:Y:S02]  /*03d0*/  DMUL R28, R28, UR10 ;  /* 0x0000000a1c1c7c28 */ /* 0x002fe40008000000 */
[----:B------:R-:W0:Y:S01]  /*03e0*/  I2F.F64 R6, UR4 ;  /* 0x0000000400067d12 */ /* 0x000e220008201c00 */
[----:B------:R-:W-:Y:S01]  /*03f0*/  ULDC UR4, c[0x0][0x20] ;  /* 0x0000080000047ab9 */ /* 0x000fe20000000800 */
[----:B------:R-:W-:Y:S01]  /*0400*/  ULDC UR5, c[0x0][0x24] ;  /* 0x0000090000057ab9 */ /* 0x000fe20000000800 */
[----:B------:R-:W-:Y:S01]  /*0410*/  BSSY B0, `(.L_x_0) ;  /* 0x000001b000007945 */ /* 0x000fe20003800000 */
[----:B------:R-:W-:-:S04]  /*0420*/  MOV R30, 0x5c0 ;  /* 0x000005c0001e7802 */ /* 0x000fc80000000f00 */
[----:B------:R-:W-:Y:S02]  /*0430*/  IMAD.MOV.U32 R35, RZ, RZ, R28 ;  /* 0x000000ffff237224 */ /* 0x000fe400078e001c */
[----:B------:R-:W-:Y:S01]  /*0440*/  IMAD.MOV.U32 R34, RZ, RZ, R29 ;  /* 0x000000ffff227224 */ /* 0x000fe200078e001d */
[----:B0-----:R-:W-:Y:S01]  /*0450*/  DADD R10, -RZ, |R6| ;  /* 0x00000000ff0a7229 */ /* 0x001fe20000000506 */
[----:B--2---:R-:W-:Y:S02]  /*0460*/  SEL R37, R4, RZ, P6 ;  /* 0x000000ff04257207 */ /* 0x004fe40003000000 */
[----:B------:R-:W-:-:S04]  /*0470*/  SHF.R.S32.HI R4, RZ, 0x1, R12 ;  /* 0x00000001ff047819 */ /* 0x000fc8000001140c */
[----:B------:R-:W-:Y:S02]  /*0480*/  PRMT R32, R4, 0x9910, RZ ;  /* 0x0000991004207816 */ /* 0x000fe400000000ff */
[----:B------:R-:W-:-:S03]  /*0490*/  SHF.R.U32.HI R4, RZ, 0x14, R29 ;  /* 0x00000014ff047819 */ /* 0x000fc6000001161d */
[----:B------:R-:W-:Y:S01]  /*04a0*/  IMAD.SHL.U32 R32, R32, 0x2, RZ ;  /* 0x0000000220207824 */ /* 0x000fe200078e00ff */
[----:B------:R-:W-:-:S05]  /*04b0*/  SGXT.U32 R4, R4, 0xb ;  /* 0x0000000b0404781a */ /* 0x000fca0000000000 */
[----:B------:R-:W0:Y:S01]  /*04c0*/  I2F.F64 R32, R32 ;  /* 0x0000002000207312 */ /* 0x000e220000201c00 */
[----:B------:R-:W-:Y:S01]  /*04d0*/  VIADD R5, R4, 0xfffffc0c ;  /* 0xfffffc0c04057836 */ /* 0x000fe20000000000 */
[----:B------:R-:W-:Y:S02]  /*04e0*/  IADD3 R31, P6, R1, UR4, RZ ;  /* 0x00000004011f7c10 */ /* 0x000fe4000ffde0ff */
[----:B----4-:R-:W-:Y:S02]  /*04f0*/  SEL R0, R0, RZ, P5 ;  /* 0x000000ff00007207 */ /* 0x010fe40002800000 */
[----:B-----5:R-:W-:Y:S02]  /*0500*/  SEL R8, R8, RZ, P4 ;  /* 0x000000ff08087207 */ /* 0x020fe40002000000 */
[----:B------:R-:W-:Y:S02]  /*0510*/  SEL R9, R9, RZ, P3 ;  /* 0x000000ff09097207 */ /* 0x000fe40001800000 */
[----:B------:R-:W-:Y:S01]  /*0520*/  ISETP.GE.AND P5, PT, R2, UR8, PT ;  /* 0x0000000802007c0c */ /* 0x000fe2000bfa6270 */
[----:B------:R-:W-:Y:S01]  /*0530*/  IMAD.X R39, RZ, RZ, UR5, P6 ;  /* 0x00000005ff277e24 */ /* 0x000fe2000b0e06ff */
[-C--:B------:R-:W-:Y:S01]  /*0540*/  SHF.L.U64.HI R4, R28, R5.reuse, R29 ;  /* 0x000000051c047219 */ /* 0x080fe2000001021d */
[----:B------:R-:W-:Y:S01]  /*0550*/  IMAD.U32 R37, R37, 0x10000, RZ ;  /* 0x0001000025257824 */ /* 0x000fe200078e00ff */
[----:B------:R-:W-:Y:S01]  /*0560*/  P2R R38, PR, RZ, 0x20 ;  /* 0x00000020ff267803 */ /* 0x000fe20000000000 */
[----:B------:R-:W-:Y:S01]  /*0570*/  IMAD.U32 R43, R0, 0x10000, RZ ;  /* 0x00010000002b7824 */ /* 0x000fe200078e00ff */
[----:B------:R-:W-:Y:S01]  /*0580*/  SHF.L.U32 R5, R28, R5, RZ ;  /* 0x000000051c057219 */ /* 0x000fe200000006ff */
[----:B------:R-:W-:-:S02]  /*0590*/  IMAD.U32 R36, R9, 0x10000, RZ ;  /* 0x0001000009247824 */ /* 0x000fc400078e00ff */
[----:B0-----:R-:W-:-:S07]  /*05a0*/  IMAD.U32 R40, R8, 0x10000, RZ ;  /* 0x0001000008287824 */ /* 0x001fce00078e00ff */
[----:B------:R-:W-:Y:S05]  /*05b0*/  CALL.REL.NOINC `($triton_$__internal_accurate_pow) ;  /* 0x0000002400047944 */ /* 0x000fea0003c00000 */
[----:B------:R-:W-:Y:S05]  /*05c0*/  BSYNC B0 ;  /* 0x0000000000007941 */ /* 0x000fea0003800000 */
.L_x_0:
[----:B------:R-:W0:Y:S01]  /*05d0*/  LDC R44, c[0x0][0x238] ;  /* 0x00008e00ff2c7b82 */ /* 0x000e220000000800 */
[----:B------:R-:W-:Y:S01]  /*05e0*/  IMAD.MOV.U32 R10, RZ, RZ, R0 ;  /* 0x000000ffff0a7224 */ /* 0x000fe200078e0000 */
[----:B------:R-:W-:Y:S02]  /*05f0*/  ISETP.GE.AND P3, PT, R7, RZ, PT ;  /* 0x000000ff0700720c */ /* 0x000fe40003f66270 */
[----:B0-----:R-:W-:-:S04]  /*0600*/  ISETP.NE.AND P4, PT, R44, RZ, PT ;  /* 0x000000ff2c00720c */ /* 0x001fc80003f85270 */
[----:B------:R-:W-:-:S09]  /*0610*/  P2R R0, PR, RZ, 0x10 ;  /* 0x00000010ff007803 */ /* 0x000fd20000000000 */
[----:B------:R-:W-:Y:S05]  /*0620*/  @P4 BRA `(.L_x_1) ;  /* 0x0000000000204947 */ /* 0x000fea0003800000 */
[----:B------:R-:W-:Y:S01]  /*0630*/  ISETP.NE.U32.AND P4, PT, R5, RZ, PT ;  /* 0x000000ff0500720c */ /* 0x000fe20003f85070 */
[----:B------:R-:W-:Y:S01]  /*0640*/  IMAD.MOV.U32 R8, RZ, RZ, RZ ;  /* 0x000000ffff087224 */ /* 0x000fe200078e00ff */
[----:B------:R-:W-:Y:S02]  /*0650*/  ISETP.GE.AND P5, PT, R29, RZ, PT ;  /* 0x000000ff1d00720c */ /* 0x000fe40003fa6270 */
[----:B------:R-:W-:-:S13]  /*0660*/  ISETP.NE.AND.EX P4, PT, R4, -0x80000000, PT, P4 ;  /* 0x800000000400780c */ /* 0x000fda0003f85340 */
[----:B------:R-:W-:-:S06]  /*0670*/  DSETP.NEU.AND P4, PT, |R28|, 0.5, !P4 ;  /* 0x3fe000001c00742a */ /* 0x000fcc000678d200 */
[----:B------:R-:W-:-:S04]  /*0680*/  SEL R9, R7, RZ, P4 ;  /* 0x000000ff07097207 */ /* 0x000fc80002000000 */
[----:B------:R-:W-:Y:S01]  /*0690*/  @!P5 LOP3.LUT R9, R9, 0x7ff00000, RZ, 0xfc, !PT ;  /* 0x7ff000000909d812 */ /* 0x000fe200078efcff */
[----:B------:R-:W-:Y:S06]  /*06a0*/  BRA `(.L_x_2) ;  /* 0x00000000002c7947 */ /* 0x000fec0003800000 */
.L_x_1:
[----:B------:R-:W0:Y:S01]  /*06b0*/  FRND.F64.TRUNC R8, R28 ;  /* 0x0000001c00087313 */ /* 0x000e22000030d800 */
[----:B------:R-:W-:Y:S02]  /*06c0*/  ISETP.NE.U32.AND P4, PT, R5, RZ, PT ;  /* 0x000000ff0500720c */ /* 0x000fe40003f85070 */
[----:B------:R-:W-:Y:S02]  /*06d0*/  LOP3.LUT R0, R14, 0x80000000, RZ, 0x3c, !PT ;  /* 0x800000000e007812 */ /* 0x000fe400078e3cff */
[----:B------:R-:W-:-:S04]  /*06e0*/  ISETP.NE.AND.EX P4, PT, R4, -0x80000000, PT, P4 ;  /* 0x800000000400780c */ /* 0x000fc80003f85340 */
[----:B------:R-:W-:Y:S02]  /*06f0*/  @!P3 FSEL R14, R0, R14, !P4 ;  /* 0x0000000e000eb208 */ /* 0x000fe40006000000 */
[----:B------:R-:W-:Y:S01]  /*0700*/  PLOP3.LUT P4, PT, P4, PT, PT, 0x8, 0x0 ;  /* 0x000000000000781c */ /* 0x000fe2000278e170 */
[----:B0-----:R-:W-:-:S06]  /*0710*/  DSETP.NEU.AND P5, PT, R8, R28, PT ;  /* 0x0000001c0800722a */ /* 0x001fcc0003fad000 */
[----:B------:R-:W-:Y:S02]  /*0720*/  @!P3 FSEL R10, R10, RZ, !P5 ;  /* 0x000000ff0a0ab208 */ /* 0x000fe40006800000 */
[----:B------:R-:W-:-:S03]  /*0730*/  @!P3 FSEL R14, R14, -QNAN , !P5 ;  /* 0xfff800000e0eb808 */ /* 0x000fc60006800000 */
[----:B------:R-:W-:Y:S02]  /*0740*/  IMAD.MOV.U32 R8, RZ, RZ, R10 ;  /* 0x000000ffff087224 */ /* 0x000fe400078e000a */
[----:B------:R-:W-:-:S07]  /*0750*/  IMAD.MOV.U32 R9, RZ, RZ, R14 ;  /* 0x000000ffff097224 */ /* 0x000fce00078e000e */
.L_x_2:
[----:B------:R-:W-:Y:S01]  /*0760*/  DADD R10, R6, R28 ;  /* 0x00000000060a7229 */ /* 0x000fe2000000001c */
[----:B------:R-:W-:Y:S01]  /*0770*/  UMOV UR4, 0x92492492 ;  /* 0x9249249200047882 */ /* 0x000fe20000000000 */
[----:B------:R-:W-:Y:S01]  /*0780*/  UMOV UR5, 0x3f924924 ;  /* 0x3f92492400057882 */ /* 0x000fe20000000000 */
[----:B------:R-:W-:Y:S01]  /*0790*/  BSSY B0, `(.L_x_3) ;  /* 0x0000028000007945 */ /* 0x000fe20003800000 */
[----:B------:R-:W-:Y:S01]  /*07a0*/  DMUL R32, R32, UR4 ;  /* 0x0000000420207c28 */ /* 0x000fe20008000000 */
[----:B------:R-:W-:Y:S01]  /*07b0*/  IMAD.MOV.U32 R4, RZ, RZ, R8 ;  /* 0x000000ffff047224 */ /* 0x000fe200078e0008 */
[----:B------:R-:W-:Y:S01]  /*07c0*/  DSETP.NAN.AND P5, PT, |R6|, |R6|, PT ;  /* 0x400000060600722a */ /* 0x000fe20003fa8200 */
[----:B------:R-:W-:-:S03]  /*07d0*/  IMAD.MOV.U32 R5, RZ, RZ, R9 ;  /* 0x000000ffff057224 */ /* 0x000fc600078e0009 */
[----:B------:R-:W-:-:S04]  /*07e0*/  LOP3.LUT R0, R11, 0x7ff00000, RZ, 0xc0, !PT ;  /* 0x7ff000000b007812 */ /* 0x000fc800078ec0ff */
[----:B------:R-:W-:-:S13]  /*07f0*/  ISETP.NE.AND P6, PT, R0, 0x7ff00000, PT ;  /* 0x7ff000000000780c */ /* 0x000fda0003fc5270 */
[----:B------:R-:W-:Y:S05]  /*0800*/  @P6 BRA `(.L_x_4) ;  /* 0x0000000000806947 */ /* 0x000fea0003800000 */
[----:B------:R-:W-:Y:S02]  /*0810*/  IMAD.MOV.U32 R4, RZ, RZ, R10 ;  /* 0x000000ffff047224 */ /* 0x000fe400078e000a */
[----:B------:R-:W-:Y:S01]  /*0820*/  IMAD.MOV.U32 R5, RZ, RZ, R11 ;  /* 0x000000ffff057224 */ /* 0x000fe200078e000b */
[----:B------:R-:W-:Y:S06]  /*0830*/  @P5 BRA `(.L_x_4) ;  /* 0x0000000000745947 */ /* 0x000fec0003800000 */
[----:B------:R-:W-:Y:S01]  /*0840*/  DSETP.NAN.AND P6, PT, |R28|, |R28|, PT ;  /* 0x4000001c1c00722a */ /* 0x000fe20003fc8200 */
[----:B------:R-:W-:Y:S02]  /*0850*/  IMAD.MOV.U32 R4, RZ, RZ, R10 ;  /* 0x000000ffff047224 */ /* 0x000fe400078e000a */
[----:B------:R-:W-:-:S11]  /*0860*/  IMAD.MOV.U32 R5, RZ, RZ, R11 ;  /* 0x000000ffff057224 */ /* 0x000fd600078e000b */
[----:B------:R-:W-:Y:S05]  /*0870*/  @P6 BRA `(.L_x_4) ;  /* 0x0000000000646947 */ /* 0x000fea0003800000 */
[----:B------:R-:W-:Y:S02]  /*0880*/  LOP3.LUT R10, R29, 0x7fffffff, RZ, 0xc0, !PT ;  /* 0x7fffffff1d0a7812 */ /* 0x000fe400078ec0ff */
[----:B------:R-:W-:-:S04]  /*0890*/  ISETP.NE.AND P6, PT, R28, RZ, PT ;  /* 0x000000ff1c00720c */ /* 0x000fc80003fc5270 */
[----:B------:R-:W-:-:S13]  /*08a0*/  ISETP.EQ.AND P6, PT, R10, 0x7ff00000, !P6 ;  /* 0x7ff000000a00780c */ /* 0x000fda00077c2270 */
[----:B------:R-:W-:Y:S05]  /*08b0*/  @!P6 BRA `(.L_x_5) ;  /* 0x000000000020e947 */ /* 0x000fea0003800000 */
[----:B------:R-:W-:-:S06]  /*08c0*/  DSETP.GT.AND P4, PT, |R6|, 1, PT ;  /* 0x3ff000000600742a */ /* 0x000fcc0003f84200 */
[----:B------:R-:W-:Y:S02]  /*08d0*/  SEL R4, RZ, 0x7ff00000, !P4 ;  /* 0x7ff00000ff047807 */ /* 0x000fe40006000000 */
[----:B------:R-:W-:-:S13]  /*08e0*/  ISETP.GE.AND P4, PT, R29, RZ, PT ;  /* 0x000000ff1d00720c */ /* 0x000fda0003f86270 */
[----:B------:R-:W-:Y:S02]  /*08f0*/  @!P4 LOP3.LUT R4, R4, 0x7ff00000, RZ, 0x3c, !PT ;  /* 0x7ff000000404c812 */ /* 0x000fe400078e3cff */
[----:B------:R-:W-:-:S04]  /*0900*/  ISETP.NE.AND P4, PT, R44, -0x1, PT ;  /* 0xffffffff2c00780c */ /* 0x000fc80003f85270 */
[----:B------:R-:W-:Y:S01]  /*0910*/  SEL R5, R4, 0x3ff00000, P4 ;  /* 0x3ff0000004057807 */ /* 0x000fe20002000000 */
[----:B------:R-:W-:Y:S01]  /*0920*/  IMAD.MOV.U32 R4, RZ, RZ, RZ ;  /* 0x000000ffff047224 */ /* 0x000fe200078e00ff */
[----:B------:R-:W-:Y:S07]  /*0930*/  BRA `(.L_x_4) ;  /* 0x0000000000347947 */ /* 0x000fee0003800000 */
.L_x_5:
[----:B------:R-:W-:Y:S01]  /*0940*/  LOP3.LUT R0, R7, 0x7fffffff, RZ, 0xc0, !PT ;  /* 0x7fffffff07007812 */ /* 0x000fe200078ec0ff */
[----:B------:R-:W-:Y:S01]  /*0950*/  IMAD.MOV.U32 R4, RZ, RZ, R8 ;  /* 0x000000ffff047224 */ /* 0x000fe200078e0008 */
[----:B------:R-:W-:Y:S01]  /*0960*/  ISETP.NE.AND P6, PT, R6, RZ, PT ;  /* 0x000000ff0600720c */ /* 0x000fe20003fc5270 */
[----:B------:R-:W-:-:S03]  /*0970*/  IMAD.MOV.U32 R5, RZ, RZ, R9 ;  /* 0x000000ffff057224 */ /* 0x000fc600078e0009 */
[----:B------:R-:W-:-:S13]  /*0980*/  ISETP.EQ.AND P6, PT, R0, 0x7ff00000, !P6 ;  /* 0x7ff000000000780c */ /* 0x000fda00077c2270 */
[----:B------:R-:W-:Y:S05]  /*0990*/  @!P6 BRA `(.L_x_4) ;  /* 0x00000000001ce947 */ /* 0x000fea0003800000 */
[----:B------:R-:W-:Y:S01]  /*09a0*/  ISETP.GE.AND P6, PT, R29, RZ, PT ;  /* 0x000000ff1d00720c */ /* 0x000fe20003fc6270 */
[----:B------:R-:W-:-:S03]  /*09b0*/  IMAD.MOV.U32 R4, RZ, RZ, RZ ;  /* 0x000000ffff047224 */ /* 0x000fc600078e00ff */
[----:B------:R-:W-:Y:S02]  /*09c0*/  SEL R5, RZ, 0x7ff00000, !P6 ;  /* 0x7ff00000ff057807 */ /* 0x000fe40007000000 */
[----:B------:R-:W-:-:S03]  /*09d0*/  ISETP.NE.AND P6, PT, R10, 0x3fe00000, PT ;  /* 0x3fe000000a00780c */ /* 0x000fc60003fc5270 */
[----:B------:R-:W-:-:S05]  /*09e0*/  VIADD R0, R5, 0x80000000 ;  /* 0x8000000005007836 */ /* 0x000fca0000000000 */
[----:B------:R-:W-:-:S04]  /*09f0*/  SEL R0, R0, R5, P6 ;  /* 0x0000000500007207 */ /* 0x000fc80003000000 */
[----:B------:R-:W-:-:S07]  /*0a00*/  @!P3 SEL R5, R0, R5, P4 ;  /* 0x000000050005b207 */ /* 0x000fce0002000000 */
.L_x_4:
[----:B------:R-:W-:Y:S05]  /*0a10*/  BSYNC B0 ;  /* 0x0000000000007941 */ /* 0x000fea0003800000 */
.L_x_3:
[--C-:B------:R-:W-:Y:S01]  /*0a20*/  SHF.R.U32.HI R0, RZ, 0x14, R33.reuse ;  /* 0x00000014ff007819 */ /* 0x100fe20000011621 */
[----:B------:R-:W-:Y:S01]  /*0a30*/  DSETP.NEU.AND P4, PT, R28, RZ, PT ;  /* 0x000000ff1c00722a */ /* 0x000fe20003f8d000 */
[----:B------:R-:W-:Y:S01]  /*0a40*/  ISETP.NE.AND P6, PT, R38, RZ, PT ;  /* 0x000000ff2600720c */ /* 0x000fe20003fc5270 */
[----:B------:R-:W-:Y:S01]  /*0a50*/  DADD R10, -RZ, |R6| ;  /* 0x00000000ff0a7229 */ /* 0x000fe20000000506 */
[----:B------:R-:W-:Y:S01]  /*0a60*/  SGXT.U32 R0, R0, 0xb ;  /* 0x0000000b0000781a */ /* 0x000fe20000000000 */
[----:B------:R-:W-:Y:S01]  /*0a70*/  BSSY B0, `(.L_x_6) ;  /* 0x000000d000007945 */ /* 0x000fe20003800000 */
[----:B------:R-:W-:Y:S01]  /*0a80*/  FSEL R37, R37, R36, !P2 ;  /* 0x0000002425257208 */ /* 0x000fe20005000000 */
[----:B------:R-:W-:Y:S01]  /*0a90*/  IMAD.MOV.U32 R35, RZ, RZ, R32 ;  /* 0x000000ffff237224 */ /* 0x000fe200078e0020 */
[----:B------:R-:W-:Y:S01]  /*0aa0*/  FSEL R28, R5, 1.875, P4 ;  /* 0x3ff00000051c7808 */ /* 0x000fe20002000000 */
[----:B------:R-:W-:Y:S01]  /*0ab0*/  VIADD R5, R0, 0xfffffc0c ;  /* 0xfffffc0c00057836 */ /* 0x000fe20000000000 */
[----:B------:R-:W-:Y:S01]  /*0ac0*/  FSEL R29, R4, RZ, P4 ;  /* 0x000000ff041d7208 */ /* 0x000fe20002000000 */
[----:B------:R-:W-:Y:S01]  /*0ad0*/  IMAD.MOV.U32 R34, RZ, RZ, R33 ;  /* 0x000000ffff227224 */ /* 0x000fe200078e0021 */
[----:B------:R-:W-:-:S02]  /*0ae0*/  FSEL R36, R43, R40, !P6 ;  /* 0x000000282b247208 */ /* 0x000fc40007000000 */
[-C--:B------:R-:W-:Y:S02]  /*0af0*/  SHF.L.U64.HI R4, R32, R5.reuse, R33 ;  /* 0x0000000520047219 */ /* 0x080fe40000010221 */
[----:B------:R-:W-:Y:S02]  /*0b00*/  ISETP.NE.AND P2, PT, R44, 0x1, PT ;  /* 0x000000012c00780c */ /* 0x000fe40003f45270 */
[----:B------:R-:W-:Y:S02]  /*0b10*/  SHF.L.U32 R5, R32, R5, RZ ;  /* 0x0000000520057219 */ /* 0x000fe400000006ff */
[----:B------:R-:W-:-:S09]  /*0b20*/  MOV R30, 0xb40 ;  /* 0x00000b40001e7802 */ /* 0x000fd20000000f00 */
[----:B------:R-:W-:Y:S05]  /*0b30*/  CALL.REL.NOINC `($triton_$__internal_accurate_pow) ;  /* 0x0000001c00a47944 */ /* 0x000fea0003c00000 */
[----:B------:R-:W-:Y:S05]  /*0b40*/  BSYNC B0 ;  /* 0x0000000000007941 */ /* 0x000fea0003800000 */
.L_x_6:
[----:B------:R-:W-:Y:S01]  /*0b50*/  ISETP.NE.AND P4, PT, R44, RZ, PT ;  /* 0x000000ff2c00720c */ /* 0x000fe20003f85270 */
[----:B------:R-:W-:Y:S02]  /*0b60*/  IMAD.MOV.U32 R10, RZ, RZ, R0 ;  /* 0x000000ffff0a7224 */ /* 0x000fe400078e0000 */
[----:B------:R-:W-:-:S10]  /*0b70*/  IMAD.MOV.U32 R15, RZ, RZ, R14 ;  /* 0x000000ffff0f7224 */ /* 0x000fd400078e000e */
        /* <DEDUP_REMOVED lines=9> */
.L_x_7:
        /* <DEDUP_REMOVED lines=9> */
[----:B------:R-:W-:-:S07]  /*0ca0*/  IMAD.MOV.U32 R14, RZ, RZ, R10 ;  /* 0x000000ffff0e7224 */ /* 0x000fce00078e000a */
.L_x_8:
[----:B------:R-:W-:Y:S01]  /*0cb0*/  DADD R16, R6, R32 ;  /* 0x0000000006107229 */ /* 0x000fe20000000020 */
[----:B------:R0:W0:Y:S01]  /*0cc0*/  F2F.F64.F32 R8, R37 ;  /* 0x0000002500087310 */ /* 0x0000220000201800 */
[----:B------:R-:W-:Y:S01]  /*0cd0*/  BSSY B0, `(.L_x_9) ;  /* 0x000002a000007945 */ /* 0x000fe20003800000 */
[----:B------:R-:W-:Y:S01]  /*0ce0*/  FSEL R10, R29, RZ, P2 ;  /* 0x000000ff1d0a7208 */ /* 0x000fe20001000000 */
[----:B------:R-:W-:Y:S01]  /*0cf0*/  IMAD.MOV.U32 R12, RZ, RZ, R14 ;  /* 0x000000ffff0c7224 */ /* 0x000fe200078e000e */
[----:B------:R-:W-:Y:S01]  /*0d00*/  FSEL R11, R28, 1.875, P2 ;  /* 0x3ff000001c0b7808 */ /* 0x000fe20001000000 */
[----:B------:R-:W-:-:S03]  /*0d10*/  IMAD.MOV.U32 R13, RZ, RZ, R15 ;  /* 0x000000ffff0d7224 */ /* 0x000fc600078e000f */
[----:B------:R0:W0:Y:S01]  /*0d20*/  F2F.F64.F32 R4, R36 ;  /* 0x0000002400047310 */ /* 0x0000220000201800 */
[----:B------:R-:W-:-:S04]  /*0d30*/  LOP3.LUT R0, R17, 0x7ff00000, RZ, 0xc0, !PT ;  /* 0x7ff0000011007812 */ /* 0x000fc800078ec0ff */
[----:B------:R-:W-:-:S13]  /*0d40*/  ISETP.NE.AND P6, PT, R0, 0x7ff00000, PT ;  /* 0x7ff000000000780c */ /* 0x000fda0003fc5270 */
[----:B0-----:R-:W-:Y:S05]  /*0d50*/  @P6 BRA `(.L_x_10) ;  /* 0x0000000000846947 */ /* 0x001fea0003800000 */
[----:B------:R-:W-:Y:S02]  /*0d60*/  IMAD.MOV.U32 R12, RZ, RZ, R16 ;  /* 0x000000ffff0c7224 */ /* 0x000fe400078e0010 */
[----:B------:R-:W-:Y:S01]  /*0d70*/  IMAD.MOV.U32 R13, RZ, RZ, R17 ;  /* 0x000000ffff0d7224 */ /* 0x000fe200078e0011 */
[----:B------:R-:W-:Y:S06]  /*0d80*/  @P5 BRA `(.L_x_10) ;  /* 0x0000000000785947 */ /* 0x000fec0003800000 */
[----:B------:R-:W-:Y:S01]  /*0d90*/  DSETP.NAN.AND P5, PT, |R32|, |R32|, PT ;  /* 0x400000202000722a */ /* 0x000fe20003fa8200 */
[----:B------:R-:W-:Y:S02]  /*0da0*/  IMAD.MOV.U32 R12, RZ, RZ, R16 ;  /* 0x000000ffff0c7224 */ /* 0x000fe400078e0010 */
[----:B------:R-:W-:-:S11]  /*0db0*/  IMAD.MOV.U32 R13, RZ, RZ, R17 ;  /* 0x000000ffff0d7224 */ /* 0x000fd600078e0011 */
[----:B------:R-:W-:Y:S05]  /*0dc0*/  @P5 BRA `(.L_x_10) ;  /* 0x0000000000685947 */ /* 0x000fea0003800000 */
[----:B------:R-:W-:Y:S02]  /*0dd0*/  ISETP.NE.AND P5, PT, R32, RZ, PT ;  /* 0x000000ff2000720c */ /* 0x000fe40003fa5270 */
[----:B------:R-:W-:-:S04]  /*0de0*/  LOP3.LUT R0, R33, 0x7fffffff, RZ, 0xc0, !PT ;  /* 0x7fffffff21007812 */ /* 0x000fc800078ec0ff */
[----:B------:R-:W-:-:S13]  /*0df0*/  ISETP.EQ.AND P5, PT, R0, 0x7ff00000, !P5 ;  /* 0x7ff000000000780c */ /* 0x000fda0006fa2270 */
[----:B------:R-:W-:Y:S05]  /*0e00*/  @!P5 BRA `(.L_x_11) ;  /* 0x000000000024d947 */ /* 0x000fea0003800000 */
[----:B------:R-:W0:Y:S01]  /*0e10*/  LDC R0, c[0x0][0x238] ;  /* 0x00008e00ff007b82 */ /* 0x000e220000000800 */
[----:B------:R-:W-:Y:S01]  /*0e20*/  ISETP.GE.AND P4, PT, R33, RZ, PT ;  /* 0x000000ff2100720c */ /* 0x000fe20003f86270 */
[----:B------:R-:W-:-:S06]  /*0e30*/  DSETP.GT.AND P3, PT, |R6|, 1, PT ;  /* 0x3ff000000600742a */ /* 0x000fcc0003f64200 */
[----:B------:R-:W-:-:S06]  /*0e40*/  SEL R12, RZ, 0x7ff00000, !P3 ;  /* 0x7ff00000ff0c7807 */ /* 0x000fcc0005800000 */
[----:B------:R-:W-:Y:S02]  /*0e50*/  @!P4 LOP3.LUT R12, R12, 0x7ff00000, RZ, 0x3c, !PT ;  /* 0x7ff000000c0cc812 */ /* 0x000fe400078e3cff */
[----:B0-----:R-:W-:-:S04]  /*0e60*/  ISETP.NE.AND P3, PT, R0, -0x1, PT ;  /* 0xffffffff0000780c */ /* 0x001fc80003f65270 */
[----:B------:R-:W-:Y:S01]  /*0e70*/  SEL R13, R12, 0x3ff00000, P3 ;  /* 0x3ff000000c0d7807 */ /* 0x000fe20001800000 */
[----:B------:R-:W-:Y:S01]  /*0e80*/  IMAD.MOV.U32 R12, RZ, RZ, RZ ;  /* 0x000000ffff0c7224 */ /* 0x000fe200078e00ff */
[----:B------:R-:W-:Y:S07]  /*0e90*/  BRA `(.L_x_10) ;  /* 0x0000000000347947 */ /* 0x000fee0003800000 */
.L_x_11:
[----:B------:R-:W-:Y:S01]  /*0ea0*/  ISETP.NE.AND P5, PT, R6, RZ, PT ;  /* 0x000000ff0600720c */ /* 0x000fe20003fa5270 */
[----:B------:R-:W-:Y:S01]  /*0eb0*/  IMAD.MOV.U32 R12, RZ, RZ, R14 ;  /* 0x000000ffff0c7224 */ /* 0x000fe200078e000e */
[----:B------:R-:W-:Y:S01]  /*0ec0*/  LOP3.LUT R6, R7, 0x7fffffff, RZ, 0xc0, !PT ;  /* 0x7fffffff07067812 */ /* 0x000fe200078ec0ff */
        /* <DEDUP_REMOVED lines=10> */
.L_x_10:
[----:B------:R-:W-:Y:S05]  /*0f70*/  BSYNC B0 ;  /* 0x0000000000007941 */ /* 0x000fea0003800000 */
.L_x_9:
[----:B------:R-:W0:Y:S01]  /*0f80*/  MUFU.RCP64H R7, R11 ;  /* 0x0000000b00077308 */ /* 0x000e220000001800 */
[----:B------:R-:W-:Y:S01]  /*0f90*/  IMAD.MOV.U32 R6, RZ, RZ, 0x1 ;  /* 0x00000001ff067424 */ /* 0x000fe200078e00ff */
[----:B------:R-:W-:Y:S01]  /*0fa0*/  DSETP.NEU.AND P3, PT, R32, RZ, PT ;  /* 0x000000ff2000722a */ /* 0x000fe20003f6d000 */
[----:B------:R-:W-:Y:S01]  /*0fb0*/  ULDC UR5, c[0x0][0x20] ;  /* 0x0000080000057ab9 */ /* 0x000fe20000000800 */
[----:B------:R-:W-:Y:S01]  /*0fc0*/  UMOV UR4, URZ ;  /* 0x0000003f00047c82 */ /* 0x000fe20008000000 */
[----:B------:R-:W-:Y:S01]  /*0fd0*/  VIADD R38, R31, -UR5 ;  /* 0x800000051f267c36 */ /* 0x000fe20008000000 */
[----:B------:R-:W-:Y:S01]  /*0fe0*/  UMOV UR5, 0x3ff00000 ;  /* 0x3ff0000000057882 */ /* 0x000fe20000000000 */
[----:B------:R-:W-:Y:S01]  /*0ff0*/  BSSY B0, `(.L_x_12) ;  /* 0x0000015000007945 */ /* 0x000fe20003800000 */
[----:B0-----:R-:W-:-:S08]  /*1000*/  DFMA R14, -R10, R6, 1 ;  /* 0x3ff000000a0e742b */ /* 0x001fd00000000106 */
[----:B------:R-:W-:-:S08]  /*1010*/  DFMA R14, R14, R14, R14 ;  /* 0x0000000e0e0e722b */ /* 0x000fd0000000000e */
[----:B------:R-:W-:-:S08]  /*1020*/  DFMA R14, R6, R14, R6 ;  /* 0x0000000e060e722b */ /* 0x000fd00000000006 */
[----:B------:R-:W-:-:S08]  /*1030*/  DFMA R6, -R10, R14, 1 ;  /* 0x3ff000000a06742b */ /* 0x000fd0000000010e */
[----:B------:R-:W-:-:S08]  /*1040*/  DFMA R6, R14, R6, R14 ;  /* 0x000000060e06722b */ /* 0x000fd0000000000e */
[----:B------:R-:W-:-:S08]  /*1050*/  DMUL R14, R6, 1 ;  /* 0x3ff00000060e7828 */ /* 0x000fd00000000000 */
[----:B------:R-:W-:-:S08]  /*1060*/  DFMA R16, -R10, R14, 1 ;  /* 0x3ff000000a10742b */ /* 0x000fd0000000010e */
[----:B------:R-:W-:Y:S01]  /*1070*/  DFMA R14, R6, R16, R14 ;  /* 0x00000010060e722b */ /* 0x000fe2000000000e */
[----:B------:R-:W-:Y:S02]  /*1080*/  FSEL R6, R12, RZ, P3 ;  /* 0x000000ff0c067208 */ /* 0x000fe40001800000 */
[----:B------:R-:W-:Y:S02]  /*1090*/  FSEL R12, R13, 1.875, P3 ;  /* 0x3ff000000d0c7808 */ /* 0x000fe40001800000 */
[----:B------:R-:W-:Y:S02]  /*10a0*/  FSEL R6, R6, RZ, P2 ;  /* 0x000000ff06067208 */ /* 0x000fe40001000000 */
[----:B------:R-:W-:-:S03]  /*10b0*/  FSEL R7, R12, 1.875, P2 ;  /* 0x3ff000000c077808 */ /* 0x000fc60001000000 */
[----:B------:R-:W-:-:S05]  /*10c0*/  FFMA R0, RZ, R11, R15 ;  /* 0x0000000bff007223 */ /* 0x000fca000000000f */
[----:B------:R-:W-:-:S13]  /*10d0*/  FSETP.GT.AND P3, PT, |R0|, 1.469367938527859385e-39, PT ;  /* 0x001000000000780b */ /* 0x000fda0003f64200 */
[----:B------:R-:W-:Y:S05]  /*10e0*/  @P3 BRA `(.L_x_13) ;  /* 0x0000000000143947 */ /* 0x000fea0003800000 */
[----:B------:R-:W-:Y:S01]  /*10f0*/  IMAD.MOV.U32 R13, RZ, RZ, R11 ;  /* 0x000000ffff0d7224 */ /* 0x000fe200078e000b */
[----:B------:R-:W-:-:S07]  /*1100*/  MOV R0, 0x1120 ;  /* 0x0000112000007802 */ /* 0x000fce0000000f00 */
[----:B------:R-:W-:Y:S05]  /*1110*/  CALL.REL.NOINC `($__internal_0_$__cuda_sm20_div_rn_f64_full) ;  /* 0x0000001000a07944 */ /* 0x000fea0003c00000 */
[----:B------:R-:W-:Y:S02]  /*1120*/  IMAD.MOV.U32 R14, RZ, RZ, R16 ;  /* 0x000000ffff0e7224 */ /* 0x000fe400078e0010 */
[----:B------:R-:W-:-:S07]  /*1130*/  IMAD.MOV.U32 R15, RZ, RZ, R17 ;  /* 0x000000ffff0f7224 */ /* 0x000fce00078e0011 */
.L_x_13:
[----:B------:R-:W-:Y:S05]  /*1140*/  BSYNC B0 ;  /* 0x0000000000007941 */ /* 0x000fea0003800000 */
.L_x_12:
[----:B------:R-:W0:Y:S01]  /*1150*/  MUFU.RCP64H R11, R7 ;  /* 0x00000007000b7308 */ /* 0x000e220000001800 */
[----:B------:R-:W-:Y:S01]  /*1160*/  IMAD.MOV.U32 R10, RZ, RZ, 0x1 ;  /* 0x00000001ff0a7424 */ /* 0x000fe200078e00ff */
[----:B------:R-:W-:Y:S05]  /*1170*/  BSSY B0, `(.L_x_14) ;  /* 0x0000010000007945 */ /* 0x000fea0003800000 */
[----:B0-----:R-:W-:-:S08]  /*1180*/  DFMA R12, -R6, R10, 1 ;  /* 0x3ff00000060c742b */ /* 0x001fd0000000010a */
[----:B------:R-:W-:-:S08]  /*1190*/  DFMA R12, R12, R12, R12 ;  /* 0x0000000c0c0c722b */ /* 0x000fd0000000000c */
[----:B------:R-:W-:-:S08]  /*11a0*/  DFMA R12, R10, R12, R10 ;  /* 0x0000000c0a0c722b */ /* 0x000fd0000000000a */
[----:B------:R-:W-:-:S08]  /*11b0*/  DFMA R10, -R6, R12, 1 ;  /* 0x3ff00000060a742b */ /* 0x000fd0000000010c */
[----:B------:R-:W-:-:S08]  /*11c0*/  DFMA R10, R12, R10, R12 ;  /* 0x0000000a0c0a722b */ /* 0x000fd0000000000c */
[----:B------:R-:W-:-:S08]  /*11d0*/  DMUL R16, R10, 1 ;  /* 0x3ff000000a107828 */ /* 0x000fd00000000000 */
[----:B------:R-:W-:-:S08]  /*11e0*/  DFMA R12, -R6, R16, 1 ;  /* 0x3ff00000060c742b */ /* 0x000fd00000000110 */
[----:B------:R-:W-:-:S10]  /*11f0*/  DFMA R16, R10, R12, R16 ;  /* 0x0000000c0a10722b */ /* 0x000fd40000000010 */
[----:B------:R-:W-:-:S05]  /*1200*/  FFMA R0, RZ, R7, R17 ;  /* 0x00000007ff007223 */ /* 0x000fca0000000011 */
[----:B------:R-:W-:-:S13]  /*1210*/  FSETP.GT.AND P2, PT, |R0|, 1.469367938527859385e-39, PT ;  /* 0x001000000000780b */ /* 0x000fda0003f44200 */
[----:B------:R-:W-:Y:S05]  /*1220*/  @P2 BRA `(.L_x_15) ;  /* 0x0000000000102947 */ /* 0x000fea0003800000 */
[----:B------:R-:W-:Y:S01]  /*1230*/  IMAD.MOV.U32 R10, RZ, RZ, R6 ;  /* 0x000000ffff0a7224 */ /* 0x000fe200078e0006 */
[----:B------:R-:W-:Y:S01]  /*1240*/  MOV R0, 0x1270 ;  /* 0x0000127000007802 */ /* 0x000fe20000000f00 */
[----:B------:R-:W-:-:S07]  /*1250*/  IMAD.MOV.U32 R13, RZ, RZ, R7 ;  /* 0x000000ffff0d7224 */ /* 0x000fce00078e0007 */
[----:B------:R-:W-:Y:S05]  /*1260*/  CALL.REL.NOINC `($__internal_0_$__cuda_sm20_div_rn_f64_full) ;  /* 0x00000010004c7944 */ /* 0x000fea0003c00000 */
.L_x_15:
[----:B------:R-:W-:Y:S05]  /*1270*/  BSYNC B0 ;  /* 0x0000000000007941 */ /* 0x000fea0003800000 */
.L_x_14:
[----:B------:R-:W-:Y:S01]  /*1280*/  DMUL R14, R8, R14 ;  /* 0x0000000e080e7228 */ /* 0x000fe20000000000 */
[----:B------:R-:W-:Y:S01]  /*1290*/  UMOV UR4, 0x6dc9c883 ;  /* 0x6dc9c88300047882 */ /* 0x000fe20000000000 */
[----:B------:R-:W-:Y:S01]  /*12a0*/  UMOV UR5, 0x3fe45f30 ;  /* 0x3fe45f3000057882 */ /* 0x000fe20000000000 */
[----:B------:R-:W-:Y:S01]  /*12b0*/  BSSY B0, `(.L_x_16) ;  /* 0x0000025000007945 */ /* 0x000fe20003800000 */
[----:B------:R-:W-:-:S04]  /*12c0*/  DMUL R16, R4, R16 ;  /* 0x0000001004107228 */ /* 0x000fc80000000000 */
[----:B------:R-:W-:Y:S02]  /*12d0*/  DMUL R18, R14, UR4 ;  /* 0x000000040e127c28 */ /* 0x000fe40008000000 */
[----:B------:R-:W-:-:S04]  /*12e0*/  LOP3.LUT R0, R15, 0x7fffffff, RZ, 0xc0, !PT ;  /* 0x7fffffff0f007812 */ /* 0x000fc800078ec0ff */
[C---:B------:R-:W-:Y:S02]  /*12f0*/  ISETP.EQ.AND P2, PT, R0.reuse, 0x7ff00000, PT ;  /* 0x7ff000000000780c */ /* 0x040fe40003f42270 */
[----:B------:R-:W-:Y:S02]  /*1300*/  ISETP.EQ.AND P3, PT, R0, 0x7ff00000, PT ;  /* 0x7ff000000000780c */ /* 0x000fe40003f62270 */
[----:B------:R-:W-:Y:S02]  /*1310*/  P2R R22, PR, RZ, 0x4 ;  /* 0x00000004ff167803 */ /* 0x000fe40000000000 */
[----:B------:R-:W-:-:S13]  /*1320*/  ISETP.NE.AND P2, PT, R14, RZ, PT ;  /* 0x000000ff0e00720c */ /* 0x000fda0003f45270 */
[----:B------:R-:W-:Y:S05]  /*1330*/  @!P2 BRA P3, `(.L_x_17) ;  /* 0x000000000068a947 */ /* 0x000fea0001800000 */
[----:B------:R-:W0:Y:S01]  /*1340*/  F2I.F64 R7, R18 ;  /* 0x0000001200077311 */ /* 0x000e220000301100 */
[----:B------:R-:W-:Y:S01]  /*1350*/  UMOV UR4, 0x54442d18 ;  /* 0x54442d1800047882 */ /* 0x000fe20000000000 */
[----:B------:R-:W-:Y:S01]  /*1360*/  UMOV UR5, 0x3ff921fb ;  /* 0x3ff921fb00057882 */ /* 0x000fe20000000000 */
[----:B------:R-:W-:Y:S01]  /*1370*/  DSETP.GE.AND P3, PT, |R14|, 2.14748364800000000000e+09, PT ;  /* 0x41e000000e00742a */ /* 0x000fe20003f66200 */
[----:B------:R-:W-:Y:S04]  /*1380*/  BSSY B1, `(.L_x_18) ;  /* 0x0000013000017945 */ /* 0x000fe80003800000 */
[----:B0-----:R-:W0:Y:S01]  /*1390*/  I2F.F64 R12, R7 ;  /* 0x00000007000c7312 */ /* 0x001e220000201c00 */
[----:B------:R1:W-:Y:S01]  /*13a0*/  STL [R38], R7 ;  /* 0x0000000726007387 */ /* 0x0003e20000100800 */
[----:B0-----:R-:W-:Y:S01]  /*13b0*/  DFMA R4, -R12, UR4, R14 ;  /* 0x000000040c047c2b */ /* 0x001fe2000800010e */
[----:B------:R-:W-:Y:S01]  /*13c0*/  UMOV UR4, 0x33145c00 ;  /* 0x33145c0000047882 */ /* 0x000fe20000000000 */
[----:B------:R-:W-:-:S06]  /*13d0*/  UMOV UR5, 0x3c91a626 ;  /* 0x3c91a62600057882 */ /* 0x000fcc0000000000 */
[----:B------:R-:W-:Y:S01]  /*13e0*/  DFMA R4, -R12, UR4, R4 ;  /* 0x000000040c047c2b */ /* 0x000fe20008000104 */
[----:B------:R-:W-:Y:S01]  /*13f0*/  UMOV UR4, 0x252049c0 ;  /* 0x252049c000047882 */ /* 0x000fe20000000000 */
[----:B------:R-:W-:-:S06]  /*1400*/  UMOV UR5, 0x397b839a ;  /* 0x397b839a00057882 */ /* 0x000fcc0000000000 */
[----:B------:R-:W-:Y:S01]  /*1410*/  DFMA R12, -R12, UR4, R4 ;  /* 0x000000040c0c7c2b */ /* 0x000fe20008000104 */
[----:B-1----:R-:W-:Y:S10]  /*1420*/  @!P3 BRA `(.L_x_19) ;  /* 0x000000000020b947 */ /* 0x002ff40003800000 */
[----:B------:R-:W-:Y:S01]  /*1430*/  BSSY B2, `(.L_x_20) ;  /* 0x0000006000027945 */ /* 0x000fe20003800000 */
[----:B------:R-:W-:Y:S01]  /*1440*/  IMAD.MOV.U32 R12, RZ, RZ, R14 ;  /* 0x000000ffff0c7224 */ /* 0x000fe200078e000e */
[----:B------:R-:W-:Y:S01]  /*1450*/  MOV R4, 0x1490 ;  /* 0x0000149000047802 */ /* 0x000fe20000000f00 */
[----:B------:R-:W-:Y:S02]  /*1460*/  IMAD.MOV.U32 R0, RZ, RZ, R15 ;  /* 0x000000ffff007224 */ /* 0x000fe400078e000f */
[----:B------:R-:W-:-:S07]  /*1470*/  IMAD.MOV.U32 R5, RZ, RZ, R39 ;  /* 0x000000ffff057224 */ /* 0x000fce00078e0027 */
[----:B------:R-:W-:Y:S05]  /*1480*/  CALL.REL.NOINC `($triton_$__internal_trig_reduction_slowpathd) ;  /* 0x00000020002c7944 */ /* 0x000fea0003c00000 */
[----:B------:R-:W-:Y:S05]  /*1490*/  BSYNC B2 ;  /* 0x0000000000027941 */ /* 0x000fea0003800000 */
.L_x_20:
[----:B------:R0:W5:Y:S02]  /*14a0*/  LDL R7, [R38] ;  /* 0x0000000026077983 */ /* 0x0001640000100800 */
.L_x_19:
[----:B------:R-:W-:Y:S05]  /*14b0*/  BSYNC B1 ;  /* 0x0000000000017941 */ /* 0x000fea0003800000 */
.L_x_18:
[----:B-----5:R-:W-:Y:S01]  /*14c0*/  VIADD R24, R7, 0x1 ;  /* 0x0000000107187836 */ /* 0x020fe20000000000 */
[----:B------:R-:W-:Y:S06]  /*14d0*/  BRA `(.L_x_21) ;  /* 0x0000000000087947 */ /* 0x000fec0003800000 */
.L_x_17:
[----:B------:R-:W-:Y:S01]  /*14e0*/  DMUL R12, RZ, R14 ;  /* 0x0000000eff0c7228 */ /* 0x000fe20000000000 */
[----:B------:R-:W-:-:S10]  /*14f0*/  IMAD.MOV.U32 R24, RZ, RZ, 0x1 ;  /* 0x00000001ff187424 */ /* 0x000fd400078e00ff */
.L_x_21:
[----:B------:R-:W-:Y:S05]  /*1500*/  BSYNC B0 ;  /* 0x0000000000007941 */ /* 0x000fea0003800000 */
.L_x_16:
[----:B------:R-:W1:Y:S01]  /*1510*/  LDC.64 R32, c[0x4][0x18] ;  /* 0x01000600ff207b82 */ /* 0x000e620000000a00 */
[----:B------:R-:W-:-:S05]  /*1520*/  LOP3.LUT P3, R0, R24, 0x1, RZ, 0xc0, !PT ;  /* 0x0000000118007812 */ /* 0x000fca000786c0ff */
[----:B------:R-:W-:-:S04]  /*1530*/  IMAD.SHL.U32 R5, R0, 0x8, RZ ;  /* 0x0000000800057824 */ /* 0x000fc800078e00ff */
[----:B-1----:R-:W-:-:S05]  /*1540*/  IMAD.WIDE.U32 R32, R5, 0x8, R32 ;  /* 0x0000000805207825 */ /* 0x002fca00078e0020 */
[----:B------:R-:W2:Y:S04]  /*1550*/  LDG.E.64.CONSTANT R28, desc[UR6][R32.64+0x8] ;  /* 0x00000806201c7981 */ /* 0x000ea8000c1e9b00 */
[----:B------:R-:W3:Y:S04]  /*1560*/  LDG.E.64.CONSTANT R26, desc[UR6][R32.64+0x10] ;  /* 0x00001006201a7981 */ /* 0x000ee8000c1e9b00 */
[----:B------:R-:W4:Y:S04]  /*1570*/  LDG.E.64.CONSTANT R8, desc[UR6][R32.64+0x18] ;  /* 0x0000180620087981 */ /* 0x000f28000c1e9b00 */
[----:B------:R-:W5:Y:S04]  /*1580*/  LDG.E.64.CONSTANT R6, desc[UR6][R32.64+0x20] ;  /* 0x0000200620067981 */ /* 0x000f68000c1e9b00 */
[----:B------:R-:W4:Y:S04]  /*1590*/  LDG.E.64.CONSTANT R4, desc[UR6][R32.64+0x28] ;  /* 0x0000280620047981 */ /* 0x000f28000c1e9b00 */
[----:B------:R-:W5:Y:S01]  /*15a0*/  LDG.E.64.CONSTANT R20, desc[UR6][R32.64+0x30] ;  /* 0x0000300620147981 */ /* 0x000f62000c1e9b00 */
[----:B------:R-:W-:Y:S01]  /*15b0*/  IMAD.MOV.U32 R34, RZ, RZ, 0x79785eba ;  /* 0x79785ebaff227424 */ /* 0x000fe200078e00ff */
[----:B------:R-:W-:Y:S01]  /*15c0*/  DMUL R10, R12, R12 ;  /* 0x0000000c0c0a7228 */ /* 0x000fe20000000000 */
[----:B------:R-:W-:Y:S01]  /*15d0*/  IMAD.MOV.U32 R0, RZ, RZ, 0x3de5db65 ;  /* 0x3de5db65ff007424 */ /* 0x000fe200078e00ff */
[----:B------:R-:W-:Y:S01]  /*15e0*/  UMOV UR4, 0x6dc9c883 ;  /* 0x6dc9c88300047882 */ /* 0x000fe20000000000 */
[----:B------:R-:W-:Y:S01]  /*15f0*/  UMOV UR5, 0x3fe45f30 ;  /* 0x3fe45f3000057882 */ /* 0x000fe20000000000 */
[----:B------:R-:W-:Y:S01]  /*1600*/  FSEL R34, -R34, 4.2945490664224492434e-19, !P3 ;  /* 0x20fd816422227808 */ /* 0x000fe20005800100 */
[----:B------:R-:W-:Y:S01]  /*1610*/  DMUL R36, R16, UR4 ;  /* 0x0000000410247c28 */ /* 0x000fe20008000000 */
[----:B------:R-:W-:Y:S01]  /*1620*/  FSEL R35, R0, -0.082518599927425384521, !P3 ;  /* 0xbda8ff8300237808 */ /* 0x000fe20005800000 */
[----:B------:R-:W-:Y:S01]  /*1630*/  BSSY B0, `(.L_x_22) ;  /* 0x000002f000007945 */ /* 0x000fe20003800000 */
[----:B------:R-:W-:-:S04]  /*1640*/  LOP3.LUT R0, R17, 0x7fffffff, RZ, 0xc0, !PT ;  /* 0x7fffffff11007812 */ /* 0x000fc800078ec0ff */
[C---:B------:R-:W-:Y:S02]  /*1650*/  ISETP.EQ.AND P4, PT, R0.reuse, 0x7ff00000, PT ;  /* 0x7ff000000000780c */ /* 0x040fe40003f82270 */
[----:B------:R-:W-:-:S04]  /*1660*/  ISETP.EQ.AND P5, PT, R0, 0x7ff00000, PT ;  /* 0x7ff000000000780c */ /* 0x000fc80003fa2270 */
[----:B------:R-:W-:Y:S01]  /*1670*/  P2R R43, PR, RZ, 0x20 ;  /* 0x00000020ff2b7803 */ /* 0x000fe20000000000 */
[----:B--2---:R-:W-:-:S08]  /*1680*/  DFMA R28, R10, R34, R28 ;  /* 0x000000220a1c722b */ /* 0x004fd0000000001c */
[----:B---3--:R-:W-:-:S08]  /*1690*/  DFMA R26, R10, R28, R26 ;  /* 0x0000001c0a1a722b */ /* 0x008fd0000000001a */
[----:B----4-:R-:W-:-:S08]  /*16a0*/  DFMA R8, R10, R26, R8 ;  /* 0x0000001a0a08722b */ /* 0x010fd00000000008 */
[----:B-----5:R-:W-:-:S08]  /*16b0*/  DFMA R6, R10, R8, R6 ;  /* 0x000000080a06722b */ /* 0x020fd00000000006 */
[----:B------:R-:W-:-:S08]  /*16c0*/  DFMA R4, R10, R6, R4 ;  /* 0x000000060a04722b */ /* 0x000fd00000000004 */
[----:B------:R-:W-:-:S08]  /*16d0*/  DFMA R4, R10, R4, R20 ;  /* 0x000000040a04722b */ /* 0x000fd00000000014 */
[----:B------:R-:W-:Y:S02]  /*16e0*/  DFMA R12, R4, R12, R12 ;  /* 0x0000000c040c722b */ /* 0x000fe4000000000c */
[----:B------:R-:W-:-:S10]  /*16f0*/  DFMA R4, R10, R4, 1 ;  /* 0x3ff000000a04742b */ /* 0x000fd40000000004 */
[----:B------:R-:W-:Y:S02]  /*1700*/  FSEL R20, R12, R4, !P3 ;  /* 0x000000040c147208 */ /* 0x000fe40005800000 */
[----:B------:R-:W-:Y:S02]  /*1710*/  FSEL R21, R13, R5, !P3 ;  /* 0x000000050d157208 */ /* 0x000fe40005800000 */
[----:B------:R-:W-:-:S13]  /*1720*/  ISETP.NE.AND P3, PT, R16, RZ, PT ;  /* 0x000000ff1000720c */ /* 0x000fda0003f65270 */
[----:B------:R-:W-:Y:S05]  /*1730*/  @!P3 BRA P4, `(.L_x_23) ;  /* 0x000000000070b947 */ /* 0x000fea0002000000 */
[----:B------:R-:W1:Y:S01]  /*1740*/  F2I.F64 R9, R36 ;  /* 0x0000002400097311 */ /* 0x000e620000301100 */
[----:B------:R-:W-:Y:S01]  /*1750*/  UMOV UR4, 0x54442d18 ;  /* 0x54442d1800047882 */ /* 0x000fe20000000000 */
[----:B------:R-:W-:Y:S01]  /*1760*/  UMOV UR5, 0x3ff921fb ;  /* 0x3ff921fb00057882 */ /* 0x000fe20000000000 */
[----:B------:R-:W-:Y:S01]  /*1770*/  DSETP.GE.AND P4, PT, |R16|, 2.14748364800000000000e+09, PT ;  /* 0x41e000001000742a */ /* 0x000fe20003f86200 */
[----:B------:R-:W-:Y:S04]  /*1780*/  BSSY B1, `(.L_x_24) ;  /* 0x0000015000017945 */ /* 0x000fe80003800000 */
[----:B-1----:R-:W1:Y:S01]  /*1790*/  I2F.F64 R4, R9 ;  /* 0x0000000900047312 */ /* 0x002e620000201c00 */
[----:B------:R2:W-:Y:S01]  /*17a0*/  STL [R38], R9 ;  /* 0x0000000926007387 */ /* 0x0005e20000100800 */
[----:B-1----:R-:W-:Y:S01]  /*17b0*/  DFMA R6, -R4, UR4, R16 ;  /* 0x0000000404067c2b */ /* 0x002fe20008000110 */
[----:B------:R-:W-:Y:S01]  /*17c0*/  UMOV UR4, 0x33145c00 ;  /* 0x33145c0000047882 */ /* 0x000fe20000000000 */
[----:B------:R-:W-:-:S06]  /*17d0*/  UMOV UR5, 0x3c91a626 ;  /* 0x3c91a62600057882 */ /* 0x000fcc0000000000 */
[----:B------:R-:W-:Y:S01]  /*17e0*/  DFMA R6, -R4, UR4, R6 ;  /* 0x0000000404067c2b */ /* 0x000fe20008000106 */
[----:B------:R-:W-:Y:S01]  /*17f0*/  UMOV UR4, 0x252049c0 ;  /* 0x252049c000047882 */ /* 0x000fe20000000000 */
[----:B------:R-:W-:-:S06]  /*1800*/  UMOV UR5, 0x397b839a ;  /* 0x397b839a00057882 */ /* 0x000fcc0000000000 */
[----:B------:R-:W-:Y:S01]  /*1810*/  DFMA R4, -R4, UR4, R6 ;  /* 0x0000000404047c2b */ /* 0x000fe20008000106 */
[----:B--2---:R-:W-:Y:S10]  /*1820*/  @!P4 BRA `(.L_x_25) ;  /* 0x000000000028c947 */ /* 0x004ff40003800000 */
[----:B------:R-:W-:Y:S01]  /*1830*/  BSSY B2, `(.L_x_26) ;  /* 0x0000006000027945 */ /* 0x000fe20003800000 */
[----:B------:R-:W-:Y:S01]  /*1840*/  IMAD.MOV.U32 R12, RZ, RZ, R16 ;  /* 0x000000ffff0c7224 */ /* 0x000fe200078e0010 */
[----:B------:R-:W-:Y:S01]  /*1850*/  MOV R4, 0x1890 ;  /* 0x0000189000047802 */ /* 0x000fe20000000f00 */
[----:B------:R-:W-:Y:S02]  /*1860*/  IMAD.MOV.U32 R0, RZ, RZ, R17 ;  /* 0x000000ffff007224 */ /* 0x000fe400078e0011 */
[----:B------:R-:W-:-:S07]  /*1870*/  IMAD.MOV.U32 R5, RZ, RZ, R39 ;  /* 0x000000ffff057224 */ /* 0x000fce00078e0027 */
[----:B0-----:R-:W-:Y:S05]  /*1880*/  CALL.REL.NOINC `($triton_$__internal_trig_reduction_slowpathd) ;  /* 0x0000001c002c7944 */ /* 0x001fea0003c00000 */
[----:B------:R-:W-:Y:S05]  /*1890*/  BSYNC B2 ;  /* 0x0000000000027941 */ /* 0x000fea0003800000 */
.L_x_26:
[----:B------:R0:W5:Y:S01]  /*18a0*/  LDL R9, [R38] ;  /* 0x0000000026097983 */ /* 0x0001620000100800 */
[----:B------:R-:W-:Y:S02]  /*18b0*/  IMAD.MOV.U32 R4, RZ, RZ, R12 ;  /* 0x000000ffff047224 */ /* 0x000fe400078e000c */
[----:B------:R-:W-:-:S07]  /*18c0*/  IMAD.MOV.U32 R5, RZ, RZ, R13 ;  /* 0x000000ffff057224 */ /* 0x000fce00078e000d */
.L_x_25:
[----:B------:R-:W-:Y:S05]  /*18d0*/  BSYNC B1 ;  /* 0x0000000000017941 */ /* 0x000fea0003800000 */
.L_x_24:
[----:B-----5:R-:W-:Y:S01]  /*18e0*/  VIADD R0, R9, 0x1 ;  /* 0x0000000109007836 */ /* 0x020fe20000000000 */
[----:B------:R-:W-:Y:S06]  /*18f0*/  BRA `(.L_x_27) ;  /* 0x0000000000087947 */ /* 0x000fec0003800000 */
.L_x_23:
[----:B------:R-:W-:Y:S01]  /*1900*/  DMUL R4, RZ, R16 ;  /* 0x00000010ff047228 */ /* 0x000fe20000000000 */
[----:B------:R-:W-:-:S10]  /*1910*/  IMAD.MOV.U32 R0, RZ, RZ, 0x1 ;  /* 0x00000001ff007424 */ /* 0x000fd400078e00ff */
.L_x_27:
[----:B------:R-:W-:Y:S05]  /*1920*/  BSYNC B0 ;  /* 0x0000000000007941 */ /* 0x000fea0003800000 */
.L_x_22:
[----:B------:R-:W1:Y:S01]  /*1930*/  LDC.64 R34, c[0x4][0x18] ;  /* 0x01000600ff227b82 */ /* 0x000e620000000a00 */
[----:B------:R-:W-:Y:S02]  /*1940*/  LOP3.LUT P4, R6, R0, 0x1, RZ, 0xc0, !PT ;  /* 0x0000000100067812 */ /* 0x000fe4000788c0ff */
[----:B------:R-:W-:-:S03]  /*1950*/  ISETP.NE.AND P6, PT, R22, RZ, PT ;  /* 0x000000ff1600720c */ /* 0x000fc60003fc5270 */
        /* <DEDUP_REMOVED lines=11> */
[----:B------:R-:W-:Y:S01]  /*1a10*/  BSSY B0, `(.L_x_28) ;  /* 0x000002b000007945 */ /* 0x000fe20003800000 */
[----:B------:R-:W-:-:S02]  /*1a20*/  LOP3.LUT P5, RZ, R0, 0x2, RZ, 0xc0, !PT ;  /* 0x0000000200ff7812 */ /* 0x000fc400078ac0ff */
[----:B------:R-:W-:Y:S02]  /*1a30*/  FSEL R32, -R32, 4.2945490664224492434e-19, !P4 ;  /* 0x20fd816420207808 */ /* 0x000fe40006000100 */
[----:B------:R-:W-:-:S06]  /*1a40*/  FSEL R33, R25, -0.082518599927425384521, !P4 ;  /* 0xbda8ff8319217808 */ /* 0x000fcc0006000000 */
        /* <DEDUP_REMOVED lines=10> */
[----:B------:R-:W-:Y:S01]  /*1af0*/  LOP3.LUT P4, RZ, R24, 0x2, RZ, 0xc0, !PT ;  /* 0x0000000218ff7812 */ /* 0x000fe2000788c0ff */
[----:B------:R-:W-:-:S03]  /*1b00*/  DFMA R24, R20, -1, RZ ;  /* 0xbff000001418782b */ /* 0x000fc600000000ff */
[----:B------:R-:W-:Y:S01]  /*1b10*/  DFMA R32, R22, -1, RZ ;  /* 0xbff000001620782b */ /* 0x000fe200000000ff */
[----:B------:R-:W-:Y:S10]  /*1b20*/  @!P2 BRA P6, `(.L_x_29) ;  /* 0x00000000005ca947 */ /* 0x000ff40003000000 */
[----:B------:R-:W1:Y:S01]  /*1b30*/  F2I.F64 R35, R18 ;  /* 0x0000001200237311 */ /* 0x000e620000301100 */
[----:B------:R-:W-:Y:S01]  /*1b40*/  UMOV UR4, 0x54442d18 ;  /* 0x54442d1800047882 */ /* 0x000fe20000000000 */
[----:B------:R-:W-:Y:S01]  /*1b50*/  UMOV UR5, 0x3ff921fb ;  /* 0x3ff921fb00057882 */ /* 0x000fe20000000000 */
[----:B------:R-:W-:-:S05]  /*1b60*/  DSETP.GE.AND P2, PT, |R14|, 2.14748364800000000000e+09, PT ;  /* 0x41e000000e00742a */ /* 0x000fca0003f46200 */
        /* <DEDUP_REMOVED lines=17> */
.L_x_31:
[----:B------:R0:W5:Y:S01]  /*1c80*/  LDL R35, [R38] ;  /* 0x0000000026237983 */ /* 0x0001620000100800 */
[----:B------:R-:W-:Y:S05]  /*1c90*/  BRA `(.L_x_30) ;  /* 0x0000000000087947 */ /* 0x000fea0003800000 */
.L_x_29:
[----:B------:R-:W-:Y:S01]  /*1ca0*/  DMUL R12, RZ, R14 ;  /* 0x0000000eff0c7228 */ /* 0x000fe20000000000 */
[----:B------:R-:W-:-:S10]  /*1cb0*/  IMAD.MOV.U32 R35, RZ, RZ, RZ ;  /* 0x000000ffff237224 */ /* 0x000fd400078e00ff */
.L_x_30:
[----:B------:R-:W-:Y:S05]  /*1cc0*/  BSYNC B0 ;  /* 0x0000000000007941 */ /* 0x000fea0003800000 */
.L_x_28:
[----:B------:R-:W1:Y:S01]  /*1cd0*/  LDC.64 R44, c[0x4][0x18] ;  /* 0x01000600ff2c7b82 */ /* 0x000e620000000a00 */
[----:B-----5:R-:W-:Y:S02]  /*1ce0*/  LOP3.LUT P2, R0, R35, 0x1, RZ, 0xc0, !PT ;  /* 0x0000000123007812 */ /* 0x020fe4000784c0ff */
        /* <DEDUP_REMOVED lines=12> */
[----:B------:R-:W-:Y:S02]  /*1db0*/  BSSY B0, `(.L_x_32) ;  /* 0x000002f000007945 */ /* 0x000fe40003800000 */
[----:B------:R-:W-:-:S02]  /*1dc0*/  FSEL R28, -R28, 4.2945490664224492434e-19, !P2 ;  /* 0x20fd81641c1c7808 */ /* 0x000fc40005000100 */
[----:B------:R-:W-:-:S06]  /*1dd0*/  FSEL R29, R0, -0.082518599927425384521, !P2 ;  /* 0xbda8ff83001d7808 */ /* 0x000fcc0005000000 */
[----:B--2---:R-:W-:-:S08]  /*1de0*/  DFMA R4, R26, R28, R4 ;  /* 0x0000001c1a04722b */ /* 0x004fd00000000004 */
[----:B---3--:R-:W-:-:S08]  /*1df0*/  DFMA R4, R26, R4, R6 ;  /* 0x000000041a04722b */ /* 0x008fd00000000006 */
[----:B----4-:R-:W-:-:S08]  /*1e00*/  DFMA R4, R26, R4, R8 ;  /* 0x000000041a04722b */ /* 0x010fd00000000008 */
[----:B-----5:R-:W-:-:S08]  /*1e10*/  DFMA R4, R26, R4, R10 ;  /* 0x000000041a04722b */ /* 0x020fd0000000000a */
[----:B------:R-:W-:Y:S01]  /*1e20*/  DFMA R4, R26, R4, R14 ;  /* 0x000000041a04722b */ /* 0x000fe2000000000e */
[----:B------:R-:W-:Y:S02]  /*1e30*/  FSEL R14, R20, R24, !P4 ;  /* 0x00000018140e7208 */ /* 0x000fe40006000000 */
[----:B------:R-:W-:Y:S02]  /*1e40*/  FSEL R15, R21, R25, !P4 ;  /* 0x00000019150f7208 */ /* 0x000fe40006000000 */
[----:B------:R-:W-:-:S03]  /*1e50*/  FSEL R20, R22, R32, !P5 ;  /* 0x0000002016147208 */ /* 0x000fc60006800000 */
[----:B------:R-:W-:Y:S01]  /*1e60*/  DFMA R4, R26, R4, R18 ;  /* 0x000000041a04722b */ /* 0x000fe20000000012 */
[----:B------:R-:W-:-:S07]  /*1e70*/  FSEL R21, R23, R33, !P5 ;  /* 0x0000002117157208 */ /* 0x000fce0006800000 */
[----:B------:R-:W-:Y:S02]  /*1e80*/  DFMA R12, R4, R12, R12 ;  /* 0x0000000c040c722b */ /* 0x000fe4000000000c */
[----:B------:R-:W-:-:S10]  /*1e90*/  DFMA R4, R26, R4, 1 ;  /* 0x3ff000001a04742b */ /* 0x000fd40000000004 */
[----:B------:R-:W-:Y:S02]  /*1ea0*/  FSEL R6, R12, R4, !P2 ;  /* 0x000000040c067208 */ /* 0x000fe40005000000 */
[----:B------:R-:W-:Y:S02]  /*1eb0*/  FSEL R7, R13, R5, !P2 ;  /* 0x000000050d077208 */ /* 0x000fe40005000000 */
[----:B------:R-:W-:-:S04]  /*1ec0*/  LOP3.LUT P2, RZ, R35, 0x2, RZ, 0xc0, !PT ;  /* 0x0000000223ff7812 */ /* 0x000fc8000784c0ff */
[----:B------:R-:W-:-:S10]  /*1ed0*/  DFMA R4, R6, -1, RZ ;  /* 0xbff000000604782b */ /* 0x000fd400000000ff */
[----:B------:R-:W-:Y:S02]  /*1ee0*/  FSEL R18, R6, R4, !P2 ;  /* 0x0000000406127208 */ /* 0x000fe40005000000 */
[----:B------:R-:W-:Y:S01]  /*1ef0*/  FSEL R19, R7, R5, !P2 ;  /* 0x0000000507137208 */ /* 0x000fe20005000000 */
[----:B------:R-:W-:Y:S06]  /*1f00*/  @!P3 BRA P6, `(.L_x_33) ;  /* 0x00000000005cb947 */ /* 0x000fec0003000000 */
        /* <DEDUP_REMOVED lines=21> */
.L_x_35:
[----:B------:R0:W5:Y:S01]  /*2060*/  LDL R37, [R38] ;  /* 0x0000000026257983 */ /* 0x0001620000100800 */
[----:B------:R-:W-:Y:S05]  /*2070*/  BRA `(.L_x_34) ;  /* 0x0000000000087947 */ /* 0x000fea0003800000 */
.L_x_33:
[----:B------:R-:W-:Y:S01]  /*2080*/  DMUL R12, RZ, R16 ;  /* 0x00000010ff0c7228 */ /* 0x000fe20000000000 */
[----:B------:R-:W-:-:S10]  /*2090*/  IMAD.MOV.U32 R37, RZ, RZ, RZ ;  /* 0x000000ffff257224 */ /* 0x000fd400078e00ff */
.L_x_34:
[----:B------:R-:W-:Y:S05]  /*20a0*/  BSYNC B0 ;  /* 0x0000000000007941 */ /* 0x000fea0003800000 */
.L_x_32:
[----:B------:R-:W1:Y:S01]  /*20b0*/  LDC.64 R16, c[0x4][0x18] ;  /* 0x01000600ff107b82 */ /* 0x000e620000000a00 */
[----:B-----5:R-:W-:-:S05]  /*20c0*/  LOP3.LUT P2, R0, R37, 0x1, RZ, 0xc0, !PT ;  /* 0x0000000125007812 */ /* 0x020fca000784c0ff */
        /* <DEDUP_REMOVED lines=11> */
[----:B------:R-:W1:Y:S01]  /*2180*/  F2F.F32.F64 R15, R14 ;  /* 0x0000000e000f7310 */ /* 0x000e620000301000 */
[----:B------:R-:W-:Y:S01]  /*2190*/  IMAD R41, R2, 0x80, R41 ;  /* 0x0000008002297824 */ /* 0x000fe200078e0229 */
[----:B------:R-:W-:-:S02]  /*21a0*/  FSEL R28, -R28, 4.2945490664224492434e-19, !P2 ;  /* 0x20fd81641c1c7808 */ /* 0x000fc40005000100 */
[----:B------:R-:W-:-:S04]  /*21b0*/  FSEL R29, R0, -0.082518599927425384521, !P2 ;  /* 0xbda8ff83001d7808 */ /* 0x000fc80005000000 */
[----:B------:R-:W2:Y:S08]  /*21c0*/  F2F.F32.F64 R21, R20 ;  /* 0x0000001400157310 */ /* 0x000eb00000301000 */
[----:B------:R-:W2:Y:S02]  /*21d0*/  F2F.F32.F64 R19, R18 ;  /* 0x0000001200137310 */ /* 0x000ea40000301000 */
[----:B--2---:R-:W-:-:S08]  /*21e0*/  DFMA R22, R4, R28, R22 ;  /* 0x0000001c0416722b */ /* 0x004fd00000000016 */
[----:B---3--:R-:W-:-:S08]  /*21f0*/  DFMA R22, R4, R22, R24 ;  /* 0x000000160416722b */ /* 0x008fd00000000018 */
[----:B----4-:R-:W-:-:S08]  /*2200*/  DFMA R22, R4, R22, R26 ;  /* 0x000000160416722b */ /* 0x010fd0000000001a */
[----:B-----5:R-:W-:-:S08]  /*2210*/  DFMA R10, R4, R22, R10 ;  /* 0x00000016040a722b */ /* 0x020fd0000000000a */
[----:B------:R-:W-:-:S08]  /*2220*/  DFMA R8, R4, R10, R8 ;  /* 0x0000000a0408722b */ /* 0x000fd00000000008 */
[----:B------:R-:W-:Y:S02]  /*2230*/  DFMA R10, R4, R8, R6 ;  /* 0x00000008040a722b */ /* 0x000fe40000000006 */
[----:B------:R-:W2:Y:S06]  /*2240*/  LDC.64 R8, c[0x0][0x220] ;  /* 0x00008800ff087b82 */ /* 0x000eac0000000a00 */
[----:B------:R-:W-:Y:S02]  /*2250*/  DFMA R12, R10, R12, R12 ;  /* 0x0000000c0a0c722b */ /* 0x000fe4000000000c */
[----:B------:R-:W3:Y:S01]  /*2260*/  LDC.64 R6, c[0x0][0x228] ;  /* 0x00008a00ff067b82 */ /* 0x000ee20000000a00 */
[----:B------:R-:W-:Y:S01]  /*2270*/  DFMA R4, R4, R10, 1 ;  /* 0x3ff000000404742b */ /* 0x000fe2000000000a */
[----:B------:R-:W-:-:S09]  /*2280*/  IMAD R11, R3, 0x80, R42 ;  /* 0x00000080030b7824 */ /* 0x000fd200078e022a */
[----:B------:R-:W-:Y:S02]  /*2290*/  FSEL R12, R12, R4, !P2 ;  /* 0x000000040c0c7208 */ /* 0x000fe40005000000 */
[----:B------:R-:W-:Y:S02]  /*22a0*/  FSEL R13, R13, R5, !P2 ;  /* 0x000000050d0d7208 */ /* 0x000fe40005000000 */
[----:B------:R-:W-:Y:S01]  /*22b0*/  LOP3.LUT P2, RZ, R37, 0x2, RZ, 0xc0, !PT ;  /* 0x0000000225ff7812 */ /* 0x000fe2000784c0ff */
[----:B--2---:R-:W-:-:S03]  /*22c0*/  IMAD.WIDE R4, R11, 0x4, R8 ;  /* 0x000000040b047825 */ /* 0x004fc600078e0208 */
[----:B------:R-:W-:Y:S01]  /*22d0*/  DFMA R2, R12, -1, RZ ;  /* 0xbff000000c02782b */ /* 0x000fe200000000ff */
[----:B------:R-:W-:Y:S01]  /*22e0*/  IMAD.WIDE R8, R41, 0x4, R8 ;  /* 0x0000000429087825 */ /* 0x000fe200078e0208 */
[----:B-1----:R1:W-:Y:S03]  /*22f0*/  @!P1 STG.E desc[UR6][R4.64], R15 ;  /* 0x0000000f04009986 */ /* 0x0023e6000c101906 */
[----:B---3--:R-:W-:Y:S01]  /*2300*/  IMAD.WIDE R10, R11, 0x4, R6 ;  /* 0x000000040b0a7825 */ /* 0x008fe200078e0206 */
[----:B0-----:R1:W-:Y:S04]  /*2310*/  @!P0 STG.E desc[UR6][R8.64], R21 ;  /* 0x0000001508008986 */ /* 0x0013e8000c101906 */
[----:B------:R1:W-:Y:S01]  /*2320*/  @!P1 STG.E desc[UR6][R10.64], R19 ;  /* 0x000000130a009986 */ /* 0x0003e2000c101906 */
[----:B------:R-:W-:-:S02]  /*2330*/  FSEL R2, R12, R2, !P2 ;  /* 0x000000020c027208 */ /* 0x000fc40005000000 */
[----:B------:R-:W-:Y:S01]  /*2340*/  FSEL R3, R13, R3, !P2 ;  /* 0x000000030d037208 */ /* 0x000fe20005000000 */
[----:B------:R-:W-:Y:S06]  /*2350*/  @P0 EXIT ;  /* 0x000000000000094d */ /* 0x000fec0003800000 */
[----:B------:R-:W0:Y:S01]  /*2360*/  F2F.F32.F64 R3, R2 ;  /* 0x0000000200037310 */ /* 0x000e220000301000 */
[----:B------:R-:W-:-:S05]  /*2370*/  IMAD.WIDE R6, R41, 0x4, R6 ;  /* 0x0000000429067825 */ /* 0x000fca00078e0206 */
[----:B0-----:R-:W-:Y:S01]  /*2380*/  STG.E desc[UR6][R6.64], R3 ;  /* 0x0000000306007986 */ /* 0x001fe2000c101906 */
[----:B------:R-:W-:Y:S05]  /*2390*/  EXIT ;  /* 0x000000000000794d */ /* 0x000fea0003800000 */
        .weak           $__internal_0_$__cuda_sm20_div_rn_f64_full
        .type           $__internal_0_$__cuda_sm20_div_rn_f64_full,@function
        .size           $__internal_0_$__cuda_sm20_div_rn_f64_full,($triton_$__internal_accurate_pow - $__internal_0_$__cuda_sm20_div_rn_f64_full)
$__internal_0_$__cuda_sm20_div_rn_f64_full:
[C---:B------:R-:W-:Y:S01]  /*23a0*/  FSETP.GEU.AND P2, PT, |R13|.reuse, 1.469367938527859385e-39, PT ;  /* 0x001000000d00780b */ /* 0x040fe20003f4e200 */
[--C-:B------:R-:W-:Y:S01]  /*23b0*/  IMAD.MOV.U32 R12, RZ, RZ, R10.reuse ;  /* 0x000000ffff0c7224 */ /* 0x100fe200078e000a */
[C---:B------:R-:W-:Y:S01]  /*23c0*/  LOP3.LUT R16, R13.reuse, 0x800fffff, RZ, 0xc0, !PT ;  /* 0x800fffff0d107812 */ /* 0x040fe200078ec0ff */
[----:B------:R-:W-:Y:S01]  /*23d0*/  IMAD.MOV.U32 R20, RZ, RZ, 0x1 ;  /* 0x00000001ff147424 */ /* 0x000fe200078e00ff */
[----:B------:R-:W-:Y:S01]  /*23e0*/  LOP3.LUT R28, R13, 0x7ff00000, RZ, 0xc0, !PT ;  /* 0x7ff000000d1c7812 */ /* 0x000fe200078ec0ff */
[----:B------:R-:W-:Y:S01]  /*23f0*/  IMAD.MOV.U32 R27, RZ, RZ, 0x1ca00000 ;  /* 0x1ca00000ff1b7424 */ /* 0x000fe200078e00ff */
[----:B------:R-:W-:Y:S01]  /*2400*/  LOP3.LUT R17, R16, 0x3ff00000, RZ, 0xfc, !PT ;  /* 0x3ff0000010117812 */ /* 0x000fe200078efcff */
[----:B------:R-:W-:-:S06]  /*2410*/  IMAD.MOV.U32 R16, RZ, RZ, R10 ;  /* 0x000000ffff107224 */ /* 0x000fcc00078e000a */
[----:B------:R-:W-:-:S06]  /*2420*/  @!P2 DMUL R16, R12, 8.98846567431157953865e+307 ;  /* 0x7fe000000c10a828 */ /* 0x000fcc0000000000 */
[----:B------:R-:W0:Y:S02]  /*2430*/  MUFU.RCP64H R21, R17 ;  /* 0x0000001100157308 */ /* 0x000e240000001800 */
[----:B0-----:R-:W-:-:S08]  /*2440*/  DFMA R10, R20, -R16, 1 ;  /* 0x3ff00000140a742b */ /* 0x001fd00000000810 */
[----:B------:R-:W-:Y:S01]  /*2450*/  DFMA R18, R10, R10, R10 ;  /* 0x0000000a0a12722b */ /* 0x000fe2000000000a */
[----:B------:R-:W-:Y:S02]  /*2460*/  IMAD.U32 R11, RZ, RZ, UR5 ;  /* 0x00000005ff0b7e24 */ /* 0x000fe4000f8e00ff */
[----:B------:R-:W-:-:S03]  /*2470*/  IMAD.U32 R10, RZ, RZ, UR4 ;  /* 0x00000004ff0a7e24 */ /* 0x000fc6000f8e00ff */
[----:B------:R-:W-:Y:S02]  /*2480*/  LOP3.LUT R26, R11, 0x7ff00000, RZ, 0xc0, !PT ;  /* 0x7ff000000b1a7812 */ /* 0x000fe400078ec0ff */
[----:B------:R-:W-:Y:S01]  /*2490*/  DFMA R20, R20, R18, R20 ;  /* 0x000000121414722b */ /* 0x000fe20000000014 */
[----:B------:R-:W-:Y:S01]  /*24a0*/  IMAD.MOV.U32 R18, RZ, RZ, R10 ;  /* 0x000000ffff127224 */ /* 0x000fe200078e000a */
[----:B------:R-:W-:Y:S01]  /*24b0*/  ISETP.GE.U32.AND P3, PT, R26, R28, PT ;  /* 0x0000001c1a00720c */ /* 0x000fe20003f66070 */
[----:B------:R-:W-:-:S03]  /*24c0*/  IMAD.MOV.U32 R29, RZ, RZ, R26 ;  /* 0x000000ffff1d7224 */ /* 0x000fc600078e001a */
[----:B------:R-:W-:Y:S02]  /*24d0*/  SEL R19, R27, 0x63400000, !P3 ;  /* 0x634000001b137807 */ /* 0x000fe40005800000 */
[----:B------:R-:W-:Y:S01]  /*24e0*/  DFMA R22, R20, -R16, 1 ;  /* 0x3ff000001416742b */ /* 0x000fe20000000810 */
[----:B------:R-:W-:Y:S02]  /*24f0*/  FSETP.GEU.AND P3, PT, |R11|, 1.469367938527859385e-39, PT ;  /* 0x001000000b00780b */ /* 0x000fe40003f6e200 */
[----:B------:R-:W-:-:S05]  /*2500*/  LOP3.LUT R19, R19, 0x800fffff, R11, 0xf8, !PT ;  /* 0x800fffff13137812 */ /* 0x000fca00078ef80b */
[----:B------:R-:W-:-:S06]  /*2510*/  DFMA R20, R20, R22, R20 ;  /* 0x000000161414722b */ /* 0x000fcc0000000014 */
[----:B------:R-:W-:Y:S05]  /*2520*/  @P3 BRA `(.L_x_36) ;  /* 0x0000000000203947 */ /* 0x000fea0003800000 */
[----:B------:R-:W-:Y:S01]  /*2530*/  LOP3.LUT R23, R13, 0x7ff00000, RZ, 0xc0, !PT ;  /* 0x7ff000000d177812 */ /* 0x000fe200078ec0ff */
[----:B------:R-:W-:-:S03]  /*2540*/  IMAD.MOV.U32 R22, RZ, RZ, RZ ;  /* 0x000000ffff167224 */ /* 0x000fc600078e00ff */
[----:B------:R-:W-:-:S04]  /*2550*/  ISETP.GE.U32.AND P3, PT, R26, R23, PT ;  /* 0x000000171a00720c */ /* 0x000fc80003f66070 */
[----:B------:R-:W-:-:S04]  /*2560*/  SEL R23, R27, 0x63400000, !P3 ;  /* 0x634000001b177807 */ /* 0x000fc80005800000 */
[----:B------:R-:W-:-:S04]  /*2570*/  LOP3.LUT R23, R23, 0x80000000, R11, 0xf8, !PT ;  /* 0x8000000017177812 */ /* 0x000fc800078ef80b */
[----:B------:R-:W-:-:S06]  /*2580*/  LOP3.LUT R23, R23, 0x100000, RZ, 0xfc, !PT ;  /* 0x0010000017177812 */ /* 0x000fcc00078efcff */
[----:B------:R-:W-:-:S10]  /*2590*/  DFMA R18, R18, 2, -R22 ;  /* 0x400000001212782b */ /* 0x000fd40000000816 */
[----:B------:R-:W-:-:S07]  /*25a0*/  LOP3.LUT R29, R19, 0x7ff00000, RZ, 0xc0, !PT ;  /* 0x7ff00000131d7812 */ /* 0x000fce00078ec0ff */
.L_x_36:
[----:B------:R-:W-:Y:S01]  /*25b0*/  @!P2 LOP3.LUT R28, R17, 0x7ff00000, RZ, 0xc0, !PT ;  /* 0x7ff00000111ca812 */ /* 0x000fe200078ec0ff */
[----:B------:R-:W-:Y:S01]  /*25c0*/  VIADD R30, R29, 0xffffffff ;  /* 0xffffffff1d1e7836 */ /* 0x000fe20000000000 */
[----:B------:R-:W-:Y:S01]  /*25d0*/  DMUL R22, R20, R18 ;  /* 0x0000001214167228 */ /* 0x000fe20000000000 */
[----:B------:R-:W-:Y:S02]  /*25e0*/  BSSY B1, `(.L_x_37) ;  /* 0x0000039000017945 */ /* 0x000fe40003800000 */
[----:B------:R-:W-:Y:S01]  /*25f0*/  VIADD R32, R28, 0xffffffff ;  /* 0xffffffff1c207836 */ /* 0x000fe20000000000 */
[----:B------:R-:W-:-:S04]  /*2600*/  ISETP.GT.U32.AND P2, PT, R30, 0x7feffffe, PT ;  /* 0x7feffffe1e00780c */ /* 0x000fc80003f44070 */
[----:B------:R-:W-:Y:S01]  /*2610*/  ISETP.GT.U32.OR P2, PT, R32, 0x7feffffe, P2 ;  /* 0x7feffffe2000780c */ /* 0x000fe20001744470 */
[----:B------:R-:W-:-:S08]  /*2620*/  DFMA R24, R22, -R16, R18 ;  /* 0x800000101618722b */ /* 0x000fd00000000012 */
[----:B------:R-:W-:-:S04]  /*2630*/  DFMA R20, R20, R24, R22 ;  /* 0x000000181414722b */ /* 0x000fc80000000016 */
[----:B------:R-:W-:Y:S07]  /*2640*/  @P2 BRA `(.L_x_38) ;  /* 0x0000000000742947 */ /* 0x000fee0003800000 */
[----:B------:R-:W-:Y:S01]  /*2650*/  LOP3.LUT R23, R13, 0x7ff00000, RZ, 0xc0, !PT ;  /* 0x7ff000000d177812 */ /* 0x000fe200078ec0ff */
[----:B------:R-:W-:Y:S01]  /*2660*/  UMOV UR8, 0xb9600000 ;  /* 0xb960000000087882 */ /* 0x000fe20000000000 */
[----:B------:R-:W-:Y:S02]  /*2670*/  IMAD.MOV.U32 R10, RZ, RZ, RZ ;  /* 0x000000ffff0a7224 */ /* 0x000fe400078e00ff */
[----:B------:R-:W-:Y:S01]  /*2680*/  ISETP.GE.U32.AND P2, PT, R26, R23, PT ;  /* 0x000000171a00720c */ /* 0x000fe20003f46070 */
[----:B------:R-:W-:-:S03]  /*2690*/  IMAD.MOV R11, RZ, RZ, -R23 ;  /* 0x000000ffff0b7224 */ /* 0x000fc600078e0a17 */
[----:B------:R-:W-:Y:S02]  /*26a0*/  SEL R27, R27, 0x63400000, !P2 ;  /* 0x634000001b1b7807 */ /* 0x000fe40005000000 */
[----:B------:R-:W-:-:S04]  /*26b0*/  VIADDMNMX R26, R26, R11, UR8, !PT ;  /* 0x000000081a1a7e46 */ /* 0x000fc8000f80010b */
[----:B------:R-:W-:-:S05]  /*26c0*/  VIMNMX R26, R26, 0x46a00000, PT ;  /* 0x46a000001a1a7848 */ /* 0x000fca0003fe0100 */
[----:B------:R-:W-:-:S04]  /*26d0*/  IMAD.IADD R26, R26, 0x1, -R27 ;  /* 0x000000011a1a7824 */ /* 0x000fc800078e0a1b */
[----:B------:R-:W-:-:S06]  /*26e0*/  VIADD R11, R26, 0x7fe00000 ;  /* 0x7fe000001a0b7836 */ /* 0x000fcc0000000000 */
[----:B------:R-:W-:-:S10]  /*26f0*/  DMUL R22, R20, R10 ;  /* 0x0000000a14167228 */ /* 0x000fd40000000000 */
[----:B------:R-:W-:-:S13]  /*2700*/  FSETP.GTU.AND P2, PT, |R23|, 1.469367938527859385e-39, PT ;  /* 0x001000001700780b */ /* 0x000fda0003f4c200 */
[----:B------:R-:W-:Y:S05]  /*2710*/  @P2 BRA `(.L_x_39) ;  /* 0x0000000000942947 */ /* 0x000fea0003800000 */
[----:B------:R-:W-:Y:S01]  /*2720*/  DFMA R16, R20, -R16, R18 ;  /* 0x800000101410722b */ /* 0x000fe20000000012 */
[----:B------:R-:W-:-:S09]  /*2730*/  IMAD.MOV.U32 R10, RZ, RZ, RZ ;  /* 0x000000ffff0a7224 */ /* 0x000fd200078e00ff */
[----:B------:R-:W-:Y:S02]  /*2740*/  FSETP.NEU.AND P2, PT, R17, RZ, PT ;  /* 0x000000ff1100720b */ /* 0x000fe40003f4d000 */
[----:B------:R-:W-:-:S04]  /*2750*/  LOP3.LUT R19, R17, 0x80000000, R13, 0x48, !PT ;  /* 0x8000000011137812 */ /* 0x000fc800078e480d */
[----:B------:R-:W-:-:S07]  /*2760*/  LOP3.LUT R11, R19, R11, RZ, 0xfc, !PT ;  /* 0x0000000b130b7212 */ /* 0x000fce00078efcff */
[----:B------:R-:W-:Y:S05]  /*2770*/  @!P2 BRA `(.L_x_39) ;  /* 0x00000000007ca947 */ /* 0x000fea0003800000 */
[----:B------:R-:W-:Y:S01]  /*2780*/  IMAD.MOV R13, RZ, RZ, -R26 ;  /* 0x000000ffff0d7224 */ /* 0x000fe200078e0a1a */
[----:B------:R-:W-:Y:S01]  /*2790*/  DMUL.RP R10, R20, R10 ;  /* 0x0000000a140a7228 */ /* 0x000fe20000008000 */
[----:B------:R-:W-:-:S06]  /*27a0*/  IMAD.MOV.U32 R12, RZ, RZ, RZ ;  /* 0x000000ffff0c7224 */ /* 0x000fcc00078e00ff */
[----:B------:R-:W-:-:S03]  /*27b0*/  DFMA R12, R22, -R12, R20 ;  /* 0x8000000c160c722b */ /* 0x000fc60000000014 */
[----:B------:R-:W-:-:S03]  /*27c0*/  LOP3.LUT R19, R11, R19, RZ, 0x3c, !PT ;  /* 0x000000130b137212 */ /* 0x000fc600078e3cff */
[----:B------:R-:W-:-:S04]  /*27d0*/  IADD3 R12, -R26, -0x43300000, RZ ;  /* 0xbcd000001a0c7810 */ /* 0x000fc80007ffe1ff */
[----:B------:R-:W-:-:S04]  /*27e0*/  FSETP.NEU.AND P2, PT, |R13|, R12, PT ;  /* 0x0000000c0d00720b */ /* 0x000fc80003f4d200 */
[----:B------:R-:W-:Y:S02]  /*27f0*/  FSEL R22, R10, R22, !P2 ;  /* 0x000000160a167208 */ /* 0x000fe40005000000 */
[----:B------:R-:W-:Y:S01]  /*2800*/  FSEL R23, R19, R23, !P2 ;  /* 0x0000001713177208 */ /* 0x000fe20005000000 */
[----:B------:R-:W-:Y:S06]  /*2810*/  BRA `(.L_x_39) ;  /* 0x0000000000547947 */ /* 0x000fec0003800000 */
.L_x_38:
[----:B------:R-:W-:-:S14]  /*2820*/  DSETP.NAN.AND P2, PT, R10, R10, PT ;  /* 0x0000000a0a00722a */ /* 0x000fdc0003f48000 */
[----:B------:R-:W-:Y:S05]  /*2830*/  @P2 BRA `(.L_x_40) ;  /* 0x0000000000442947 */ /* 0x000fea0003800000 */
[----:B------:R-:W-:-:S14]  /*2840*/  DSETP.NAN.AND P2, PT, R12, R12, PT ;  /* 0x0000000c0c00722a */ /* 0x000fdc0003f48000 */
[----:B------:R-:W-:Y:S05]  /*2850*/  @P2 BRA `(.L_x_41) ;  /* 0x0000000000302947 */ /* 0x000fea0003800000 */
[----:B------:R-:W-:Y:S01]  /*2860*/  ISETP.NE.AND P2, PT, R29, R28, PT ;  /* 0x0000001c1d00720c */ /* 0x000fe20003f45270 */
[----:B------:R-:W-:Y:S02]  /*2870*/  IMAD.MOV.U32 R22, RZ, RZ, 0x0 ;  /* 0x00000000ff167424 */ /* 0x000fe400078e00ff */
[----:B------:R-:W-:-:S10]  /*2880*/  IMAD.MOV.U32 R23, RZ, RZ, -0x80000 ;  /* 0xfff80000ff177424 */ /* 0x000fd400078e00ff */
[----:B------:R-:W-:Y:S05]  /*2890*/  @!P2 BRA `(.L_x_39) ;  /* 0x000000000034a947 */ /* 0x000fea0003800000 */
[----:B------:R-:W-:Y:S02]  /*28a0*/  ISETP.NE.AND P2, PT, R29, 0x7ff00000, PT ;  /* 0x7ff000001d00780c */ /* 0x000fe40003f45270 */
[----:B------:R-:W-:Y:S02]  /*28b0*/  LOP3.LUT R23, R11, 0x80000000, R13, 0x48, !PT ;  /* 0x800000000b177812 */ /* 0x000fe400078e480d */
[----:B------:R-:W-:-:S13]  /*28c0*/  ISETP.EQ.OR P2, PT, R28, RZ, !P2 ;  /* 0x000000ff1c00720c */ /* 0x000fda0005742670 */
[----:B------:R-:W-:Y:S01]  /*28d0*/  @P2 LOP3.LUT R10, R23, 0x7ff00000, RZ, 0xfc, !PT ;  /* 0x7ff00000170a2812 */ /* 0x000fe200078efcff */
[----:B------:R-:W-:Y:S02]  /*28e0*/  @!P2 IMAD.MOV.U32 R22, RZ, RZ, RZ ;  /* 0x000000ffff16a224 */ /* 0x000fe400078e00ff */
[----:B------:R-:W-:Y:S02]  /*28f0*/  @P2 IMAD.MOV.U32 R22, RZ, RZ, RZ ;  /* 0x000000ffff162224 */ /* 0x000fe400078e00ff */
[----:B------:R-:W-:Y:S01]  /*2900*/  @P2 IMAD.MOV.U32 R23, RZ, RZ, R10 ;  /* 0x000000ffff172224 */ /* 0x000fe200078e000a */
[----:B------:R-:W-:Y:S06]  /*2910*/  BRA `(.L_x_39) ;  /* 0x0000000000147947 */ /* 0x000fec0003800000 */
.L_x_41:
[----:B------:R-:W-:Y:S01]  /*2920*/  LOP3.LUT R23, R13, 0x80000, RZ, 0xfc, !PT ;  /* 0x000800000d177812 */ /* 0x000fe200078efcff */
[----:B------:R-:W-:Y:S01]  /*2930*/  IMAD.MOV.U32 R22, RZ, RZ, R12 ;  /* 0x000000ffff167224 */ /* 0x000fe200078e000c */
[----:B------:R-:W-:Y:S06]  /*2940*/  BRA `(.L_x_39) ;  /* 0x0000000000087947 */ /* 0x000fec0003800000 */
.L_x_40:
[----:B------:R-:W-:Y:S01]  /*2950*/  LOP3.LUT R23, R11, 0x80000, RZ, 0xfc, !PT ;  /* 0x000800000b177812 */ /* 0x000fe200078efcff */
[----:B------:R-:W-:-:S07]  /*2960*/  IMAD.MOV.U32 R22, RZ, RZ, R10 ;  /* 0x000000ffff167224 */ /* 0x000fce00078e000a */
.L_x_39:
[----:B------:R-:W-:Y:S05]  /*2970*/  BSYNC B1 ;  /* 0x0000000000017941 */ /* 0x000fea0003800000 */
.L_x_37:
[----:B------:R-:W-:Y:S02]  /*2980*/  IMAD.MOV.U32 R10, RZ, RZ, R0 ;  /* 0x000000ffff0a7224 */ /* 0x000fe400078e0000 */
[----:B------:R-:W-:Y:S02]  /*2990*/  IMAD.MOV.U32 R11, RZ, RZ, 0x0 ;  /* 0x00000000ff0b7424 */ /* 0x000fe400078e00ff */
[----:B------:R-:W-:Y:S02]  /*29a0*/  IMAD.MOV.U32 R16, RZ, RZ, R22 ;  /* 0x000000ffff107224 */ /* 0x000fe400078e0016 */
[----:B------:R-:W-:Y:S01]  /*29b0*/  IMAD.MOV.U32 R17, RZ, RZ, R23 ;  /* 0x000000ffff117224 */ /* 0x000fe200078e0017 */
[----:B------:R-:W-:Y:S06]  /*29c0*/  RET.REL.NODEC R10 `(triton_) ;  /* 0xffffffd40a8c7950 */ /* 0x000fec0003c3ffff */
        .type           $triton_$__internal_accurate_pow,@function
        .size           $triton_$__internal_accurate_pow,($triton_$__internal_trig_reduction_slowpathd - $triton_$__internal_accurate_pow)
$triton_$__internal_accurate_pow:
[----:B------:R-:W-:Y:S01]  /*29d0*/  ISETP.GT.U32.AND P4, PT, R11, 0xfffff, PT ;  /* 0x000fffff0b00780c */ /* 0x000fe20003f84070 */
[----:B------:R-:W-:Y:S01]  /*29e0*/  IMAD.MOV.U32 R8, RZ, RZ, R10 ;  /* 0x000000ffff087224 */ /* 0x000fe200078e000a */
[----:B------:R-:W-:Y:S01]  /*29f0*/  UMOV UR4, 0x7d2cafe2 ;  /* 0x7d2cafe200047882 */ /* 0x000fe20000000000 */
[--C-:B------:R-:W-:Y:S01]  /*2a00*/  IMAD.MOV.U32 R9, RZ, RZ, R11.reuse ;  /* 0x000000ffff097224 */ /* 0x100fe200078e000b */
[----:B------:R-:W-:Y:S01]  /*2a10*/  UMOV UR5, 0x3eb0f5ff ;  /* 0x3eb0f5ff00057882 */ /* 0x000fe20000000000 */
[----:B------:R-:W-:Y:S02]  /*2a20*/  IMAD.MOV.U32 R0, RZ, RZ, R11 ;  /* 0x000000ffff007224 */ /* 0x000fe400078e000b */
[----:B------:R-:W-:Y:S02]  /*2a30*/  IMAD.MOV.U32 R24, RZ, RZ, 0x41ad3b5a ;  /* 0x41ad3b5aff187424 */ /* 0x000fe400078e00ff */
[----:B------:R-:W-:-:S04]  /*2a40*/  IMAD.MOV.U32 R25, RZ, RZ, 0x3ed0f5d2 ;  /* 0x3ed0f5d2ff197424 */ /* 0x000fc800078e00ff */
[----:B------:R-:W-:-:S10]  /*2a50*/  @!P4 DMUL R8, R8, 1.80143985094819840000e+16 ;  /* 0x435000000808c828 */ /* 0x000fd40000000000 */
[----:B------:R-:W-:Y:S02]  /*2a60*/  @!P4 IMAD.MOV.U32 R0, RZ, RZ, R9 ;  /* 0x000000ffff00c224 */ /* 0x000fe400078e0009 */
[----:B------:R-:W-:Y:S02]  /*2a70*/  @!P4 IMAD.MOV.U32 R10, RZ, RZ, R8 ;  /* 0x000000ffff0ac224 */ /* 0x000fe400078e0008 */
[----:B------:R-:W-:Y:S01]  /*2a80*/  IMAD.MOV.U32 R8, RZ, RZ, RZ ;  /* 0x000000ffff087224 */ /* 0x000fe200078e00ff */
[----:B------:R-:W-:Y:S01]  /*2a90*/  LOP3.LUT R12, R0, 0x800fffff, RZ, 0xc0, !PT ;  /* 0x800fffff000c7812 */ /* 0x000fe200078ec0ff */
[----:B------:R-:W-:Y:S01]  /*2aa0*/  IMAD.MOV.U32 R14, RZ, RZ, R10 ;  /* 0x000000ffff0e7224 */ /* 0x000fe200078e000a */
[----:B------:R-:W-:Y:S02]  /*2ab0*/  SHF.R.U32.HI R0, RZ, 0x14, R11 ;  /* 0x00000014ff007819 */ /* 0x000fe4000001160b */
[----:B------:R-:W-:Y:S02]  /*2ac0*/  LOP3.LUT R15, R12, 0x3ff00000, RZ, 0xfc, !PT ;  /* 0x3ff000000c0f7812 */ /* 0x000fe400078efcff */
[----:B------:R-:W-:-:S02]  /*2ad0*/  @!P4 LEA.HI R0, R9, 0xffffffca, RZ, 0xc ;  /* 0xffffffca0900c811 */ /* 0x000fc400078f60ff */
[----:B------:R-:W-:-:S13]  /*2ae0*/  ISETP.GE.U32.AND P4, PT, R15, 0x3ff6a09f, PT ;  /* 0x3ff6a09f0f00780c */ /* 0x000fda0003f86070 */
[----:B------:R-:W-:-:S04]  /*2af0*/  @P4 VIADD R9, R15, 0xfff00000 ;  /* 0xfff000000f094836 */ /* 0x000fc80000000000 */
[----:B------:R-:W-:-:S06]  /*2b00*/  @P4 IMAD.MOV.U32 R15, RZ, RZ, R9 ;  /* 0x000000ffff0f4224 */ /* 0x000fcc00078e0009 */
[C---:B------:R-:W-:Y:S02]  /*2b10*/  DADD R10, R14.reuse, 1 ;  /* 0x3ff000000e0a7429 */ /* 0x040fe40000000000 */
[----:B------:R-:W-:-:S04]  /*2b20*/  DADD R14, R14, -1 ;  /* 0xbff000000e0e7429 */ /* 0x000fc80000000000 */
[----:B------:R-:W0:Y:S02]  /*2b30*/  MUFU.RCP64H R9, R11 ;  /* 0x0000000b00097308 */ /* 0x000e240000001800 */
[----:B0-----:R-:W-:-:S08]  /*2b40*/  DFMA R10, -R10, R8, 1 ;  /* 0x3ff000000a0a742b */ /* 0x001fd00000000108 */
[----:B------:R-:W-:-:S08]  /*2b50*/  DFMA R10, R10, R10, R10 ;  /* 0x0000000a0a0a722b */ /* 0x000fd0000000000a */
[----:B------:R-:W-:-:S08]  /*2b60*/  DFMA R8, R8, R10, R8 ;  /* 0x0000000a0808722b */ /* 0x000fd00000000008 */
[----:B------:R-:W-:-:S08]  /*2b70*/  DMUL R10, R14, R8 ;  /* 0x000000080e0a7228 */ /* 0x000fd00000000000 */
[----:B------:R-:W-:-:S08]  /*2b80*/  DFMA R10, R14, R8, R10 ;  /* 0x000000080e0a722b */ /* 0x000fd0000000000a */
[-C--:B------:R-:W-:Y:S02]  /*2b90*/  DMUL R22, R10, R10.reuse ;  /* 0x0000000a0a167228 */ /* 0x080fe40000000000 */
[----:B------:R-:W-:Y:S02]  /*2ba0*/  DADD R16, R14, -R10 ;  /* 0x000000000e107229 */ /* 0x000fe4000000080a */
[----:B------:R-:W-:-:S04]  /*2bb0*/  DMUL R20, R10, R10 ;  /* 0x0000000a0a147228 */ /* 0x000fc80000000000 */
[----:B------:R-:W-:Y:S01]  /*2bc0*/  DFMA R24, R22, UR4, R24 ;  /* 0x0000000416187c2b */ /* 0x000fe20008000018 */
[----:B------:R-:W-:Y:S01]  /*2bd0*/  UMOV UR4, 0x75488a3f ;  /* 0x75488a3f00047882 */ /* 0x000fe20000000000 */
[----:B------:R-:W-:Y:S01]  /*2be0*/  UMOV UR5, 0x3ef3b20a ;  /* 0x3ef3b20a00057882 */ /* 0x000fe20000000000 */
[----:B------:R-:W-:Y:S02]  /*2bf0*/  DADD R16, R16, R16 ;  /* 0x0000000010107229 */ /* 0x000fe40000000010 */
[----:B------:R-:W-:-:S03]  /*2c00*/  DMUL R12, R10, R20 ;  /* 0x000000140a0c7228 */ /* 0x000fc60000000000 */
[----:B------:R-:W-:Y:S01]  /*2c10*/  DFMA R24, R22, R24, UR4 ;  /* 0x0000000416187e2b */ /* 0x000fe20008000018 */
[----:B------:R-:W-:Y:S01]  /*2c20*/  UMOV UR4, 0xe4faecd5 ;  /* 0xe4faecd500047882 */ /* 0x000fe20000000000 */
[----:B------:R-:W-:Y:S01]  /*2c30*/  UMOV UR5, 0x3f1745cd ;  /* 0x3f1745cd00057882 */ /* 0x000fe20000000000 */
[----:B------:R-:W-:Y:S02]  /*2c40*/  DFMA R14, R14, -R10, R16 ;  /* 0x8000000a0e0e722b */ /* 0x000fe40000000010 */
[----:B------:R-:W-:-:S03]  /*2c50*/  DFMA R16, R10, R20, -R12 ;  /* 0x000000140a10722b */ /* 0x000fc6000000080c */
[----:B------:R-:W-:Y:S01]  /*2c60*/  DFMA R24, R22, R24, UR4 ;  /* 0x0000000416187e2b */ /* 0x000fe20008000018 */
[----:B------:R-:W-:Y:S01]  /*2c70*/  UMOV UR4, 0x258a578b ;  /* 0x258a578b00047882 */ /* 0x000fe20000000000 */
[----:B------:R-:W-:Y:S01]  /*2c80*/  UMOV UR5, 0x3f3c71c7 ;  /* 0x3f3c71c700057882 */ /* 0x000fe20000000000 */
[----:B------:R-:W-:-:S05]  /*2c90*/  DMUL R26, R8, R14 ;  /* 0x0000000e081a7228 */ /* 0x000fca0000000000 */
[----:B------:R-:W-:Y:S01]  /*2ca0*/  DFMA R24, R22, R24, UR4 ;  /* 0x0000000416187e2b */ /* 0x000fe20008000018 */
[----:B------:R-:W-:Y:S01]  /*2cb0*/  UMOV UR4, 0x9242b910 ;  /* 0x9242b91000047882 */ /* 0x000fe20000000000 */
[----:B------:R-:W-:Y:S01]  /*2cc0*/  UMOV UR5, 0x3f624924 ;  /* 0x3f62492400057882 */ /* 0x000fe20000000000 */
[----:B------:R-:W-:Y:S02]  /*2cd0*/  DFMA R16, R26, R20, R16 ;  /* 0x000000141a10722b */ /* 0x000fe40000000010 */
[----:B------:R-:W-:Y:S01]  /*2ce0*/  DFMA R20, R10, R10, -R20 ;  /* 0x0000000a0a14722b */ /* 0x000fe20000000814 */
[----:B------:R-:W-:Y:S02]  /*2cf0*/  VIADD R27, R27, 0x100000 ;  /* 0x001000001b1b7836 */ /* 0x000fe40000000000 */
[----:B------:R-:W-:Y:S01]  /*2d00*/  DFMA R24, R22, R24, UR4 ;  /* 0x0000000416187e2b */ /* 0x000fe20008000018 */
[----:B------:R-:W-:Y:S01]  /*2d10*/  UMOV UR4, 0x99999dfb ;  /* 0x99999dfb00047882 */ /* 0x000fe20000000000 */
[----:B------:R-:W-:-:S03]  /*2d20*/  UMOV UR5, 0x3f899999 ;  /* 0x3f89999900057882 */ /* 0x000fc60000000000 */
[----:B------:R-:W-:-:S03]  /*2d30*/  DFMA R20, R10, R26, R20 ;  /* 0x0000001a0a14722b */ /* 0x000fc60000000014 */
[----:B------:R-:W-:Y:S01]  /*2d40*/  DFMA R24, R22, R24, UR4 ;  /* 0x0000000416187e2b */ /* 0x000fe20008000018 */
[----:B------:R-:W-:Y:S01]  /*2d50*/  UMOV UR4, 0x55555555 ;  /* 0x5555555500047882 */ /* 0x000fe20000000000 */
[----:B------:R-:W-:-:S03]  /*2d60*/  UMOV UR5, 0x3fb55555 ;  /* 0x3fb5555500057882 */ /* 0x000fc60000000000 */
[----:B------:R-:W-:-:S03]  /*2d70*/  DFMA R16, R10, R20, R16 ;  /* 0x000000140a10722b */ /* 0x000fc60000000010 */
[----:B------:R-:W-:-:S08]  /*2d80*/  DFMA R18, R22, R24, UR4 ;  /* 0x0000000416127e2b */ /* 0x000fd00008000018 */
[----:B------:R-:W-:Y:S01]  /*2d90*/  DADD R26, -R18, UR4 ;  /* 0x00000004121a7e29 */ /* 0x000fe20008000100 */
[----:B------:R-:W-:Y:S01]  /*2da0*/  UMOV UR4, 0xb9e7b0 ;  /* 0x00b9e7b000047882 */ /* 0x000fe20000000000 */
[----:B------:R-:W-:-:S06]  /*2db0*/  UMOV UR5, 0x3c46a4cb ;  /* 0x3c46a4cb00057882 */ /* 0x000fcc0000000000 */
[----:B------:R-:W-:-:S08]  /*2dc0*/  DFMA R24, R22, R24, R26 ;  /* 0x000000181618722b */ /* 0x000fd0000000001a */
[----:B------:R-:W-:Y:S01]  /*2dd0*/  DADD R24, R24, -UR4 ;  /* 0x8000000418187e29 */ /* 0x000fe20008000000 */
[----:B------:R-:W-:Y:S01]  /*2de0*/  UMOV UR4, 0x80000000 ;  /* 0x8000000000047882 */ /* 0x000fe20000000000 */
[----:B------:R-:W-:-:S06]  /*2df0*/  UMOV UR5, 0x43300000 ;  /* 0x4330000000057882 */ /* 0x000fcc0000000000 */
[----:B------:R-:W-:-:S08]  /*2e00*/  DADD R26, R18, R24 ;  /* 0x00000000121a7229 */ /* 0x000fd00000000018 */
[----:B------:R-:W-:Y:S02]  /*2e10*/  DMUL R22, R26, R12 ;  /* 0x0000000c1a167228 */ /* 0x000fe40000000000 */
[----:B------:R-:W-:-:S06]  /*2e20*/  DADD R18, R18, -R26 ;  /* 0x0000000012127229 */ /* 0x000fcc000000081a */
[----:B------:R-:W-:Y:S02]  /*2e30*/  DFMA R20, R26, R12, -R22 ;  /* 0x0000000c1a14722b */ /* 0x000fe40000000816 */
[----:B------:R-:W-:-:S06]  /*2e40*/  DADD R18, R24, R18 ;  /* 0x0000000018127229 */ /* 0x000fcc0000000012 */
[----:B------:R-:W-:-:S08]  /*2e50*/  DFMA R16, R26, R16, R20 ;  /* 0x000000101a10722b */ /* 0x000fd00000000014 */
[----:B------:R-:W-:-:S08]  /*2e60*/  DFMA R18, R18, R12, R16 ;  /* 0x0000000c1212722b */ /* 0x000fd00000000010 */
[----:B------:R-:W-:-:S08]  /*2e70*/  DADD R16, R22, R18 ;  /* 0x0000000016107229 */ /* 0x000fd00000000012 */
[--C-:B------:R-:W-:Y:S02]  /*2e80*/  DADD R12, R10, R16.reuse ;  /* 0x000000000a0c7229 */ /* 0x100fe40000000010 */
[----:B------:R-:W-:-:S06]  /*2e90*/  DADD R22, R22, -R16 ;  /* 0x0000000016167229 */ /* 0x000fcc0000000810 */
[----:B------:R-:W-:Y:S02]  /*2ea0*/  DADD R10, R10, -R12 ;  /* 0x000000000a0a7229 */ /* 0x000fe4000000080c */
[----:B------:R-:W-:Y:S01]  /*2eb0*/  DADD R22, R18, R22 ;  /* 0x0000000012167229 */ /* 0x000fe20000000016 */
[C---:B------:R-:W-:Y:S02]  /*2ec0*/  VIADD R18, R0.reuse, 0xfffffc01 ;  /* 0xfffffc0100127836 */ /* 0x040fe40000000000 */
[----:B------:R-:W-:-:S03]  /*2ed0*/  @P4 VIADD R18, R0, 0xfffffc02 ;  /* 0xfffffc0200124836 */ /* 0x000fc60000000000 */
[----:B------:R-:W-:-:S08]  /*2ee0*/  DADD R10, R16, R10 ;  /* 0x00000000100a7229 */ /* 0x000fd0000000000a */
[----:B------:R-:W-:-:S08]  /*2ef0*/  DADD R10, R22, R10 ;  /* 0x00000000160a7229 */ /* 0x000fd0000000000a */
[----:B------:R-:W-:Y:S01]  /*2f00*/  DFMA R16, R8, R14, R10 ;  /* 0x0000000e0810722b */ /* 0x000fe2000000000a */
[----:B------:R-:W-:Y:S01]  /*2f10*/  LOP3.LUT R10, R18, 0x80000000, RZ, 0x3c, !PT ;  /* 0x80000000120a7812 */ /* 0x000fe200078e3cff */
[----:B------:R-:W-:-:S06]  /*2f20*/  IMAD.MOV.U32 R11, RZ, RZ, 0x43300000 ;  /* 0x43300000ff0b7424 */ /* 0x000fcc00078e00ff */
[----:B------:R-:W-:Y:S02]  /*2f30*/  DADD R14, R12, R16 ;  /* 0x000000000c0e7229 */ /* 0x000fe40000000010 */
[----:B------:R-:W-:Y:S01]  /*2f40*/  DADD R10, R10, -UR4 ;  /* 0x800000040a0a7e29 */ /* 0x000fe20008000000 */
[----:B------:R-:W-:Y:S01]  /*2f50*/  UMOV UR4, 0xfefa39ef ;  /* 0xfefa39ef00047882 */ /* 0x000fe20000000000 */
[----:B------:R-:W-:-:S04]  /*2f60*/  UMOV UR5, 0x3fe62e42 ;  /* 0x3fe62e4200057882 */ /* 0x000fc80000000000 */
[--C-:B------:R-:W-:Y:S02]  /*2f70*/  DADD R12, R12, -R14.reuse ;  /* 0x000000000c0c7229 */ /* 0x100fe4000000080e */
[----:B------:R-:W-:-:S06]  /*2f80*/  DFMA R8, R10, UR4, R14 ;  /* 0x000000040a087c2b */ /* 0x000fcc000800000e */
[----:B------:R-:W-:Y:S02]  /*2f90*/  DADD R12, R16, R12 ;  /* 0x00000000100c7229 */ /* 0x000fe4000000000c */
[----:B------:R-:W-:Y:S01]  /*2fa0*/  DFMA R18, -R10, UR4, R8 ;  /* 0x000000040a127c2b */ /* 0x000fe20008000108 */
[----:B------:R-:W-:Y:S01]  /*2fb0*/  UMOV UR4, 0x3b39803f ;  /* 0x3b39803f00047882 */ /* 0x000fe20000000000 */
[----:B------:R-:W-:-:S06]  /*2fc0*/  UMOV UR5, 0x3c7abc9e ;  /* 0x3c7abc9e00057882 */ /* 0x000fcc0000000000 */
[----:B------:R-:W-:Y:S01]  /*2fd0*/  DADD R18, -R14, R18 ;  /* 0x000000000e127229 */ /* 0x000fe20000000112 */
[----:B------:R-:W-:Y:S02]  /*2fe0*/  IMAD.MOV.U32 R15, RZ, RZ, R34 ;  /* 0x000000ffff0f7224 */ /* 0x000fe400078e0022 */
[----:B------:R-:W-:Y:S02]  /*2ff0*/  IMAD.MOV.U32 R14, RZ, RZ, R35 ;  /* 0x000000ffff0e7224 */ /* 0x000fe400078e0023 */
[----:B------:R-:W-:-:S03]  /*3000*/  IMAD.SHL.U32 R0, R15, 0x2, RZ ;  /* 0x000000020f007824 */ /* 0x000fc600078e00ff */
[----:B------:R-:W-:Y:S02]  /*3010*/  DADD R12, R12, -R18 ;  /* 0x000000000c0c7229 */ /* 0x000fe40000000812 */
[----:B------:R-:W-:-:S06]  /*3020*/  ISETP.GT.U32.AND P4, PT, R0, -0x2000001, PT ;  /* 0xfdffffff0000780c */ /* 0x000fcc0003f84070 */
[----:B------:R-:W-:Y:S01]  /*3030*/  DFMA R10, R10, UR4, R12 ;  /* 0x000000040a0a7c2b */ /* 0x000fe2000800000c */
[----:B------:R-:W-:Y:S01]  /*3040*/  UMOV UR4, 0xfefa39ef ;  /* 0xfefa39ef00047882 */ /* 0x000fe20000000000 */
[----:B------:R-:W-:Y:S01]  /*3050*/  LOP3.LUT R13, R15, 0xff0fffff, RZ, 0xc0, !PT ;  /* 0xff0fffff0f0d7812 */ /* 0x000fe200078ec0ff */
[----:B------:R-:W-:-:S03]  /*3060*/  UMOV UR5, 0x3fe62e42 ;  /* 0x3fe62e4200057882 */ /* 0x000fc60000000000 */
[----:B------:R-:W-:Y:S02]  /*3070*/  SEL R15, R13, R15, P4 ;  /* 0x0000000f0d0f7207 */ /* 0x000fe40002000000 */
[----:B------:R-:W-:-:S08]  /*3080*/  DADD R16, R8, R10 ;  /* 0x0000000008107229 */ /* 0x000fd0000000000a */
[----:B------:R-:W-:Y:S02]  /*3090*/  DADD R8, R8, -R16 ;  /* 0x0000000008087229 */ /* 0x000fe40000000810 */
[----:B------:R-:W-:-:S06]  /*30a0*/  DMUL R12, R16, R14 ;  /* 0x0000000e100c7228 */ /* 0x000fcc0000000000 */
[----:B------:R-:W-:Y:S02]  /*30b0*/  DADD R8, R10, R8 ;  /* 0x000000000a087229 */ /* 0x000fe40000000008 */
[----:B------:R-:W-:Y:S01]  /*30c0*/  DFMA R16, R16, R14, -R12 ;  /* 0x0000000e1010722b */ /* 0x000fe2000000080c */
[----:B------:R-:W-:Y:S02]  /*30d0*/  IMAD.MOV.U32 R10, RZ, RZ, 0x652b82fe ;  /* 0x652b82feff0a7424 */ /* 0x000fe400078e00ff */
[----:B------:R-:W-:-:S05]  /*30e0*/  IMAD.MOV.U32 R11, RZ, RZ, 0x3ff71547 ;  /* 0x3ff71547ff0b7424 */ /* 0x000fca00078e00ff */
[----:B------:R-:W-:-:S08]  /*30f0*/  DFMA R14, R8, R14, R16 ;  /* 0x0000000e080e722b */ /* 0x000fd00000000010 */
[----:B------:R-:W-:-:S08]  /*3100*/  DADD R8, R12, R14 ;  /* 0x000000000c087229 */ /* 0x000fd0000000000e */
[----:B------:R-:W-:Y:S02]  /*3110*/  DFMA R10, R8, R10, 6.75539944105574400000e+15 ;  /* 0x43380000080a742b */ /* 0x000fe4000000000a */
[----:B------:R-:W-:Y:S01]  /*3120*/  FADD.FTZ R0, |R9|, -RZ ;  /* 0x800000ff09007221 */ /* 0x000fe20000010200 */
[----:B------:R-:W-:-:S04]  /*3130*/  DADD R12, R12, -R8 ;  /* 0x000000000c0c7229 */ /* 0x000fc80000000808 */
[----:B------:R-:W-:Y:S01]  /*3140*/  FSETP.GEU.AND P4, PT, R0, 4.1917929649353027344, PT ;  /* 0x4086232b0000780b */ /* 0x000fe20003f8e000 */
[----:B------:R-:W-:-:S03]  /*3150*/  DADD R16, R10, -6.75539944105574400000e+15 ;  /* 0xc33800000a107429 */ /* 0x000fc60000000000 */
[----:B------:R-:W-:-:S05]  /*3160*/  DADD R14, R14, R12 ;  /* 0x000000000e0e7229 */ /* 0x000fca000000000c */
[----:B------:R-:W-:Y:S01]  /*3170*/  DFMA R18, R16, -UR4, R8 ;  /* 0x8000000410127c2b */ /* 0x000fe20008000008 */
[----:B------:R-:W-:Y:S01]  /*3180*/  UMOV UR4, 0x3b39803f ;  /* 0x3b39803f00047882 */ /* 0x000fe20000000000 */
[----:B------:R-:W-:-:S06]  /*3190*/  UMOV UR5, 0x3c7abc9e ;  /* 0x3c7abc9e00057882 */ /* 0x000fcc0000000000 */
[----:B------:R-:W-:Y:S01]  /*31a0*/  DFMA R18, R16, -UR4, R18 ;  /* 0x8000000410127c2b */ /* 0x000fe20008000012 */
[----:B------:R-:W-:Y:S01]  /*31b0*/  UMOV UR4, 0x69ce2bdf ;  /* 0x69ce2bdf00047882 */ /* 0x000fe20000000000 */
[----:B------:R-:W-:Y:S01]  /*31c0*/  IMAD.MOV.U32 R16, RZ, RZ, -0x35dec16 ;  /* 0xfca213eaff107424 */ /* 0x000fe200078e00ff */
[----:B------:R-:W-:Y:S01]  /*31d0*/  UMOV UR5, 0x3e5ade15 ;  /* 0x3e5ade1500057882 */ /* 0x000fe20000000000 */
[----:B------:R-:W-:-:S06]  /*31e0*/  IMAD.MOV.U32 R17, RZ, RZ, 0x3e928af3 ;  /* 0x3e928af3ff117424 */ /* 0x000fcc00078e00ff */
[----:B------:R-:W-:Y:S01]  /*31f0*/  DFMA R16, R18, UR4, R16 ;  /* 0x0000000412107c2b */ /* 0x000fe20008000010 */
[----:B------:R-:W-:Y:S01]  /*3200*/  UMOV UR4, 0x62401315 ;  /* 0x6240131500047882 */ /* 0x000fe20000000000 */
[----:B------:R-:W-:-:S06]  /*3210*/  UMOV UR5, 0x3ec71dee ;  /* 0x3ec71dee00057882 */ /* 0x000fcc0000000000 */
[----:B------:R-:W-:Y:S01]  /*3220*/  DFMA R16, R18, R16, UR4 ;  /* 0x0000000412107e2b */ /* 0x000fe20008000010 */
        /* <DEDUP_REMOVED lines=20> */
[----:B------:R-:W-:-:S08]  /*3370*/  DFMA R16, R18, R16, UR4 ;  /* 0x0000000412107e2b */ /* 0x000fd00008000010 */
[----:B------:R-:W-:-:S08]  /*3380*/  DFMA R16, R18, R16, 1 ;  /* 0x3ff000001210742b */ /* 0x000fd00000000010 */
[----:B------:R-:W-:-:S10]  /*3390*/  DFMA R16, R18, R16, 1 ;  /* 0x3ff000001210742b */ /* 0x000fd40000000010 */
[----:B------:R-:W-:Y:S02]  /*33a0*/  IMAD R13, R10, 0x100000, R17 ;  /* 0x001000000a0d7824 */ /* 0x000fe400078e0211 */
[----:B------:R-:W-:Y:S01]  /*33b0*/  IMAD.MOV.U32 R12, RZ, RZ, R16 ;  /* 0x000000ffff0c7224 */ /* 0x000fe200078e0010 */
[----:B------:R-:W-:Y:S06]  /*33c0*/  @!P4 BRA `(.L_x_42) ;  /* 0x000000000030c947 */ /* 0x000fec0003800000 */
[C---:B------:R-:W-:Y:S02]  /*33d0*/  DADD R12, R8.reuse, +INF ;  /* 0x7ff00000080c7429 */ /* 0x040fe40000000000 */
[----:B------:R-:W-:-:S08]  /*33e0*/  DSETP.GEU.AND P4, PT, R8, RZ, PT ;  /* 0x000000ff0800722a */ /* 0x000fd00003f8e000 */
[----:B------:R-:W-:Y:S02]  /*33f0*/  FSEL R12, R12, RZ, P4 ;  /* 0x000000ff0c0c7208 */ /* 0x000fe40002000000 */
[----:B------:R-:W-:Y:S02]  /*3400*/  FSEL R13, R13, RZ, P4 ;  /* 0x000000ff0d0d7208 */ /* 0x000fe40002000000 */
[----:B------:R-:W-:-:S13]  /*3410*/  FSETP.GEU.AND P4, PT, R0, 4.2275390625, PT ;  /* 0x408748000000780b */ /* 0x000fda0003f8e000 */
[----:B------:R-:W-:-:S04]  /*3420*/  @!P4 LEA.HI R0, R10, R10, RZ, 0x1 ;  /* 0x0000000a0a00c211 */ /* 0x000fc800078f08ff */
[----:B------:R-:W-:-:S05]  /*3430*/  @!P4 SHF.R.S32.HI R9, RZ, 0x1, R0 ;  /* 0x00000001ff09c819 */ /* 0x000fca0000011400 */
[----:B------:R-:W-:Y:S02]  /*3440*/  @!P4 IMAD.IADD R8, R10, 0x1, -R9 ;  /* 0x000000010a08c824 */ /* 0x000fe400078e0a09 */
[----:B------:R-:W-:-:S03]  /*3450*/  @!P4 IMAD R17, R9, 0x100000, R17 ;  /* 0x001000000911c824 */ /* 0x000fc600078e0211 */
[----:B------:R-:W-:Y:S01]  /*3460*/  @!P4 LEA R9, R8, 0x3ff00000, 0x14 ;  /* 0x3ff000000809c811 */ /* 0x000fe200078ea0ff */
[----:B------:R-:W-:-:S06]  /*3470*/  @!P4 IMAD.MOV.U32 R8, RZ, RZ, RZ ;  /* 0x000000ffff08c224 */ /* 0x000fcc00078e00ff */
[----:B------:R-:W-:-:S11]  /*3480*/  @!P4 DMUL R12, R16, R8 ;  /* 0x00000008100cc228 */ /* 0x000fd60000000000 */
.L_x_42:
[----:B------:R-:W-:Y:S01]  /*3490*/  DFMA R14, R14, R12, R12 ;  /* 0x0000000c0e0e722b */ /* 0x000fe2000000000c */
[----:B------:R-:W-:Y:S01]  /*34a0*/  ISETP.NE.AND P4, PT, R12, RZ, PT ;  /* 0x000000ff0c00720c */ /* 0x000fe20003f85270 */
[----:B------:R-:W-:Y:S01]  /*34b0*/  IMAD.MOV.U32 R8, RZ, RZ, R30 ;  /* 0x000000ffff087224 */ /* 0x000fe200078e001e */
[----:B------:R-:W-:-:S07]  /*34c0*/  LOP3.LUT R0, R13, 0x7fffffff, RZ, 0xc0, !PT ;  /* 0x7fffffff0d007812 */ /* 0x000fce00078ec0ff */
[----:B------:R-:W-:Y:S02]  /*34d0*/  FSEL R9, R12, R14, !P4 ;  /* 0x0000000e0c097208 */ /* 0x000fe40006000000 */
[----:B------:R-:W-:Y:S02]  /*34e0*/  FSEL R13, R13, R15, !P4 ;  /* 0x0000000f0d0d7208 */ /* 0x000fe40006000000 */
[----:B------:R-:W-:-:S04]  /*34f0*/  ISETP.NE.AND P4, PT, R0, 0x7ff00000, PT ;  /* 0x7ff000000000780c */ /* 0x000fc80003f85270 */
[----:B------:R-:W-:Y:S01]  /*3500*/  FSEL R0, R9, R14, !P4 ;  /* 0x0000000e09007208 */ /* 0x000fe20006000000 */
[----:B------:R-:W-:Y:S01]  /*3510*/  IMAD.MOV.U32 R9, RZ, RZ, 0x0 ;  /* 0x00000000ff097424 */ /* 0x000fe200078e00ff */
[----:B------:R-:W-:-:S03]  /*3520*/  FSEL R14, R13, R15, !P4 ;  /* 0x0000000f0d0e7208 */ /* 0x000fc60006000000 */
[----:B------:R-:W-:Y:S05]  /*3530*/  RET.REL.NODEC R8 `(triton_) ;  /* 0xffffffc808b07950 */ /* 0x000fea0003c3ffff */
        .type           $triton_$__internal_trig_reduction_slowpathd,@function
        .size           $triton_$__internal_trig_reduction_slowpathd,(.L_x_54 - $triton_$__internal_trig_reduction_slowpathd)
$triton_$__internal_trig_reduction_slowpathd:
[----:B------:R-:W-:-:S04]  /*3540*/  SHF.R.U32.HI R7, RZ, 0x14, R0 ;  /* 0x00000014ff077819 */ /* 0x000fc80000011600 */
[----:B------:R-:W-:-:S04]  /*3550*/  SGXT.U32 R7, R7, 0xb ;  /* 0x0000000b0707781a */ /* 0x000fc80000000000 */
[----:B------:R-:W-:-:S13]  /*3560*/  ISETP.NE.AND P6, PT, R7, 0x7ff, PT ;  /* 0x000007ff0700780c */ /* 0x000fda0003fc5270 */
[----:B------:R-:W-:Y:S05]  /*3570*/  @!P6 BRA `(.L_x_43) ;  /* 0x000000080078e947 */ /* 0x000fea0003800000 */
[----:B------:R-:W-:Y:S01]  /*3580*/  VIADD R7, R7, 0xfffffc00 ;  /* 0xfffffc0007077836 */ /* 0x000fe20000000000 */
[----:B------:R-:W0:Y:S01]  /*3590*/  LDC R8, c[0x0][0x20] ;  /* 0x00000800ff087b82 */ /* 0x000e220000000800 */
[----:B------:R-:W-:Y:S01]  /*35a0*/  VIADD R9, R1, 0x8 ;  /* 0x0000000801097836 */ /* 0x000fe20000000000 */
[----:B------:R-:W-:Y:S01]  /*35b0*/  BSSY B3, `(.L_x_44) ;  /* 0x0000037000037945 */ /* 0x000fe20003800000 */
[----:B------:R-:W-:Y:S02]  /*35c0*/  SHF.R.U32.HI R40, RZ, 0x14, R0 ;  /* 0x00000014ff287819 */ /* 0x000fe40000011600 */
[----:B------:R-:W-:Y:S02]  /*35d0*/  SHF.R.U32.HI R6, RZ, 0x6, R7 ;  /* 0x00000006ff067819 */ /* 0x000fe40000011607 */
[----:B------:R-:W-:Y:S01]  /*35e0*/  ISETP.GE.U32.AND P6, PT, R7, 0x80, PT ;  /* 0x000000800700780c */ /* 0x000fe20003fc6070 */
[----:B------:R-:W1:Y:S01]  /*35f0*/  LDC.64 R44, c[0x0][0x208] ;  /* 0x00008200ff2c7b82 */ /* 0x000e620000000a00 */
[----:B------:R-:W-:-:S02]  /*3600*/  IADD3 R13, -R6, 0x13, RZ ;  /* 0x00000013060d7810 */ /* 0x000fc40007ffe1ff */
[----:B------:R-:W-:Y:S02]  /*3610*/  IADD3 R7, -R6, 0xf, RZ ;  /* 0x0000000f06077810 */ /* 0x000fe40007ffe1ff */
[----:B------:R-:W-:-:S04]  /*3620*/  SEL R13, R13, 0x12, P6 ;  /* 0x000000120d0d7807 */ /* 0x000fc80003000000 */
[----:B------:R-:W-:Y:S02]  /*3630*/  ISETP.GE.AND P6, PT, R7, R13, PT ;  /* 0x0000000d0700720c */ /* 0x000fe40003fc6270 */
[----:B0-----:R-:W-:-:S11]  /*3640*/  IADD3 R8, -R8, R9, R8 ;  /* 0x0000000908087210 */ /* 0x001fd60007ffe108 */
[----:B------:R-:W-:Y:S05]  /*3650*/  @P6 BRA `(.L_x_45) ;  /* 0x0000000000a86947 */ /* 0x000fea0003800000 */
[----:B------:R-:W0:Y:S01]  /*3660*/  LDC.64 R26, c[0x4][0x10] ;  /* 0x01000400ff1a7b82 */ /* 0x000e220000000a00 */
[----:B------:R-:W-:Y:S01]  /*3670*/  IMAD.MOV R10, RZ, RZ, -R6 ;  /* 0x000000ffff0a7224 */ /* 0x000fe200078e0a06 */
[C---:B------:R-:W-:Y:S01]  /*3680*/  SHF.L.U64.HI R30, R12.reuse, 0xb, R0 ;  /* 0x0000000b0c1e7819 */ /* 0x040fe20000010200 */
[----:B------:R-:W-:Y:S01]  /*3690*/  BSSY B4, `(.L_x_46) ;  /* 0x0000025000047945 */ /* 0x000fe20003800000 */
[----:B------:R-:W-:Y:S01]  /*36a0*/  IMAD.SHL.U32 R12, R12, 0x800, RZ ;  /* 0x000008000c0c7824 */ /* 0x000fe200078e00ff */
[----:B------:R-:W-:Y:S02]  /*36b0*/  CS2R R28, SRZ ;  /* 0x00000000001c7805 */ /* 0x000fe4000001ff00 */
[----:B------:R-:W-:Y:S01]  /*36c0*/  LOP3.LUT R30, R30, 0x80000000, RZ, 0xfc, !PT ;  /* 0x800000001e1e7812 */ /* 0x000fe200078efcff */
[----:B0-----:R-:W-:-:S03]  /*36d0*/  IMAD.WIDE R10, R10, 0x8, R26 ;  /* 0x000000080a0a7825 */ /* 0x001fc600078e021a */
[----:B------:R-:W-:Y:S01]  /*36e0*/  IADD3 R9, P6, R10, 0x78, RZ ;  /* 0x000000780a097810 */ /* 0x000fe20007fde0ff */
[----:B------:R-:W-:Y:S02]  /*36f0*/  IMAD.MOV.U32 R10, RZ, RZ, R13 ;  /* 0x000000ffff0a7224 */ /* 0x000fe400078e000d */
[----:B------:R-:W-:Y:S02]  /*3700*/  IMAD.MOV.U32 R13, RZ, RZ, R8 ;  /* 0x000000ffff0d7224 */ /* 0x000fe400078e0008 */
[----:B------:R-:W-:-:S08]  /*3710*/  IMAD.X R11, RZ, RZ, R11, P6 ;  /* 0x000000ffff0b7224 */ /* 0x000fd000030e060b */
.L_x_47:
[----:B-1----:R-:W-:Y:S01]  /*3720*/  R2UR UR4, R44 ;  /* 0x000000002c0472ca */ /* 0x002fe200000e0000 */
[----:B------:R-:W-:Y:S01]  /*3730*/  IMAD.MOV.U32 R26, RZ, RZ, R9 ;  /* 0x000000ffff1a7224 */ /* 0x000fe200078e0009 */
[----:B------:R-:W-:Y:S01]  /*3740*/  R2UR UR5, R45 ;  /* 0x000000002d0572ca */ /* 0x000fe200000e0000 */
[----:B------:R-:W-:-:S12]  /*3750*/  IMAD.MOV.U32 R27, RZ, RZ, R11 ;  /* 0x000000ffff1b7224 */ /* 0x000fd800078e000b */
[----:B------:R-:W2:Y:S01]  /*3760*/  LDG.E.64.CONSTANT R26, desc[UR4][R26.64] ;  /* 0x000000041a1a7981 */ /* 0x000ea2000c1e9b00 */
[----:B------:R-:W-:Y:S01]  /*3770*/  IADD3 R9, P6, R9, 0x8, RZ ;  /* 0x0000000809097810 */ /* 0x000fe20007fde0ff */
[----:B------:R-:W-:-:S04]  /*3780*/  VIADD R7, R7, 0x1 ;  /* 0x0000000107077836 */ /* 0x000fc80000000000 */
[----:B------:R-:W-:Y:S02]  /*3790*/  IMAD.X R11, RZ, RZ, R11, P6 ;  /* 0x000000ffff0b7224 */ /* 0x000fe400030e060b */
[----:B--2---:R-:W-:-:S04]  /*37a0*/  IMAD.WIDE.U32 R28, P6, R26, R12, R28 ;  /* 0x0000000c1a1c7225 */ /* 0x004fc800078c001c */
[----:B------:R-:W-:-:S04]  /*37b0*/  IMAD.HI.U32 R35, R26, R30, RZ ;  /* 0x0000001e1a237227 */ /* 0x000fc800078e00ff */
[----:B------:R-:W-:Y:S02]  /*37c0*/  IMAD R34, R26, R30, RZ ;  /* 0x0000001e1a227224 */ /* 0x000fe400078e02ff */
[----:B------:R-:W-:Y:S02]  /*37d0*/  IMAD.X R26, RZ, RZ, R35, P6 ;  /* 0x000000ffff1a7224 */ /* 0x000fe400030e0623 */
[CC--:B------:R-:W-:Y:S01]  /*37e0*/  IMAD R35, R27.reuse, R12.reuse, RZ ;  /* 0x0000000c1b237224 */ /* 0x0c0fe200078e02ff */
[----:B------:R-:W-:Y:S01]  /*37f0*/  IADD3 R29, P6, R34, R29, RZ ;  /* 0x0000001d221d7210 */ /* 0x000fe20007fde0ff */
[----:B------:R-:W-:-:S05]  /*3800*/  IMAD.HI.U32 R34, R27, R12, RZ ;  /* 0x0000000c1b227227 */ /* 0x000fca00078e00ff */
[----:B------:R-:W-:Y:S01]  /*3810*/  IADD3.X R26, P6, R34, R26, RZ, P6, !PT ;  /* 0x0000001a221a7210 */ /* 0x000fe200037de4ff */
[----:B------:R-:W-:-:S04]  /*3820*/  IMAD.HI.U32 R34, R27, R30, RZ ;  /* 0x0000001e1b227227 */ /* 0x000fc800078e00ff */
[----:B------:R-:W-:Y:S01]  /*3830*/  IMAD.X R34, RZ, RZ, R34, P6 ;  /* 0x000000ffff227224 */ /* 0x000fe200030e0622 */
[----:B------:R-:W-:Y:S01]  /*3840*/  IADD3 R29, P6, R35, R29, RZ ;  /* 0x0000001d231d7210 */ /* 0x000fe20007fde0ff */
[----:B------:R-:W-:-:S04]  /*3850*/  IMAD R27, R27, R30, RZ ;  /* 0x0000001e1b1b7224 */ /* 0x000fc800078e02ff */
[----:B------:R0:W-:Y:S01]  /*3860*/  STL.64 [R13], R28 ;  /* 0x0000001c0d007387 */ /* 0x0001e20000100a00 */
[----:B------:R-:W-:-:S05]  /*3870*/  IADD3.X R26, P6, R27, R26, RZ, P6, !PT ;  /* 0x0000001a1b1a7210 */ /* 0x000fca00037de4ff */
[----:B------:R-:W-:Y:S01]  /*3880*/  IMAD.X R34, RZ, RZ, R34, P6 ;  /* 0x000000ffff227224 */ /* 0x000fe200030e0622 */
[----:B------:R-:W-:Y:S01]  /*3890*/  ISETP.GE.AND P6, PT, R7, R10, PT ;  /* 0x0000000a0700720c */ /* 0x000fe20003fc6270 */
[----:B0-----:R-:W-:Y:S02]  /*38a0*/  VIADD R13, R13, 0x8 ;  /* 0x000000080d0d7836 */ /* 0x001fe40000000000 */
[----:B------:R-:W-:Y:S02]  /*38b0*/  IMAD.MOV.U32 R28, RZ, RZ, R26 ;  /* 0x000000ffff1c7224 */ /* 0x000fe400078e001a */
[----:B------:R-:W-:-:S08]  /*38c0*/  IMAD.MOV.U32 R29, RZ, RZ, R34 ;  /* 0x000000ffff1d7224 */ /* 0x000fd000078e0022 */
[----:B------:R-:W-:Y:S05]  /*38d0*/  @!P6 BRA `(.L_x_47) ;  /* 0xfffffffc0090e947 */ /* 0x000fea000383ffff */
[----:B------:R-:W-:Y:S05]  /*38e0*/  BSYNC B4 ;  /* 0x0000000000047941 */ /* 0x000fea0003800000 */
.L_x_46:
[----:B------:R-:W-:Y:S05]  /*38f0*/  BRA `(.L_x_48) ;  /* 0x0000000000087947 */ /* 0x000fea0003800000 */
.L_x_45:
[----:B------:R-:W-:Y:S01]  /*3900*/  IMAD.MOV.U32 R10, RZ, RZ, R7 ;  /* 0x000000ffff0a7224 */ /* 0x000fe200078e0007 */
[----:B------:R-:W-:-:S07]  /*3910*/  CS2R R28, SRZ ;  /* 0x00000000001c7805 */ /* 0x000fce000001ff00 */
.L_x_48:
[----:B------:R-:W-:Y:S05]  /*3920*/  BSYNC B3 ;  /* 0x0000000000037941 */ /* 0x000fea0003800000 */
.L_x_44:
[----:B------:R-:W-:Y:S01]  /*3930*/  LOP3.LUT P6, R40, R40, 0x3f, RZ, 0xc0, !PT ;  /* 0x0000003f28287812 */ /* 0x000fe200078cc0ff */
[----:B------:R-:W-:Y:S02]  /*3940*/  IMAD.IADD R7, R6, 0x1, R10 ;  /* 0x0000000106077824 */ /* 0x000fe400078e020a */
[----:B------:R-:W-:Y:S02]  /*3950*/  VIADD R10, R8, 0x10 ;  /* 0x00000010080a7836 */ /* 0x000fe40000000000 */
[----:B------:R-:W-:-:S05]  /*3960*/  IMAD R35, R7, 0x8, R8 ;  /* 0x0000000807237824 */ /* 0x000fca00078e0208 */
[----:B------:R0:W-:Y:S04]  /*3970*/  STL.64 [R35+-0x78], R28 ;  /* 0xffff881c23007387 */ /* 0x0001e80000100a00 */
[----:B------:R-:W2:Y:S04]  /*3980*/  LDL.64 R6, [R8+0x10] ;  /* 0x0000100008067983 */ /* 0x000ea80000100a00 */
[----:B------:R-:W3:Y:S04]  /*3990*/  @P6 LDL.64 R10, [R10+-0x8] ;  /* 0xfffff8000a0a6983 */ /* 0x000ee80000100a00 */
[----:B------:R-:W4:Y:S01]  /*39a0*/  LDL.64 R8, [R8+0x18] ;  /* 0x0000180008087983 */ /* 0x000f220000100a00 */
[----:B------:R-:W-:-:S02]  /*39b0*/  @P6 IADD3 R12, -R40, 0x40, RZ ;  /* 0x00000040280c6810 */ /* 0x000fc40007ffe1ff */
[----:B------:R-:W-:Y:S02]  /*39c0*/  LOP3.LUT R0, R0, 0x80000000, RZ, 0xc0, !PT ;  /* 0x8000000000007812 */ /* 0x000fe400078ec0ff */
[----:B-1----:R-:W-:Y:S02]  /*39d0*/  R2UR UR4, R44 ;  /* 0x000000002c0472ca */ /* 0x002fe400000e0000 */
[----:B------:R-:W-:Y:S01]  /*39e0*/  R2UR UR5, R45 ;  /* 0x000000002d0572ca */ /* 0x000fe200000e0000 */
[----:B------:R-:W-:Y:S01]  /*39f0*/  BSSY B3, `(.L_x_49) ;  /* 0x0000027000037945 */ /* 0x000fe20003800000 */
[-C--:B--2---:R-:W-:Y:S02]  /*3a00*/  @P6 SHF.R.U64 R26, R6, R12.reuse, R7 ;  /* 0x0000000c061a6219 */ /* 0x084fe40000001207 */
[-CC-:B---3--:R-:W-:Y:S02]  /*3a10*/  @P6 SHF.R.U64 R10, R10, R12.reuse, R11.reuse ;  /* 0x0000000c0a0a6219 */ /* 0x188fe4000000120b */
[----:B------:R-:W-:-:S02]  /*3a20*/  @P6 SHF.R.U32.HI R11, RZ, R12, R11 ;  /* 0x0000000cff0b6219 */ /* 0x000fc4000001160b */
[CC--:B----4-:R-:W-:Y:S02]  /*3a30*/  @P6 SHF.L.U32 R13, R8.reuse, R40.reuse, RZ ;  /* 0x00000028080d6219 */ /* 0x0d0fe400000006ff */
[----:B------:R-:W-:Y:S02]  /*3a40*/  @P6 SHF.L.U64.HI R27, R8, R40, R9 ;  /* 0x00000028081b6219 */ /* 0x000fe40000010209 */
[--C-:B------:R-:W-:Y:S02]  /*3a50*/  @P6 SHF.R.U32.HI R12, RZ, R12, R7.reuse ;  /* 0x0000000cff0c6219 */ /* 0x100fe40000011607 */
[----:B------:R-:W-:Y:S02]  /*3a60*/  @P6 LOP3.LUT R8, R13, R26, RZ, 0xfc, !PT ;  /* 0x0000001a0d086212 */ /* 0x000fe400078efcff */
[CC--:B------:R-:W-:Y:S02]  /*3a70*/  @P6 SHF.L.U32 R13, R6.reuse, R40.reuse, RZ ;  /* 0x00000028060d6219 */ /* 0x0c0fe400000006ff */
[----:B------:R-:W-:-:S02]  /*3a80*/  @P6 SHF.L.U64.HI R40, R6, R40, R7 ;  /* 0x0000002806286219 */ /* 0x000fc40000010207 */
[----:B------:R-:W-:Y:S02]  /*3a90*/  @P6 LOP3.LUT R9, R27, R12, RZ, 0xfc, !PT ;  /* 0x0000000c1b096212 */ /* 0x000fe400078efcff */
[----:B------:R-:W-:Y:S02]  /*3aa0*/  @P6 LOP3.LUT R6, R10, R13, RZ, 0xfc, !PT ;  /* 0x0000000d0a066212 */ /* 0x000fe400078efcff */
[----:B------:R-:W-:Y:S02]  /*3ab0*/  @P6 LOP3.LUT R7, R11, R40, RZ, 0xfc, !PT ;  /* 0x000000280b076212 */ /* 0x000fe400078efcff */
[----:B------:R-:W-:Y:S02]  /*3ac0*/  ISETP.NE.AND P6, PT, R0, RZ, PT ;  /* 0x000000ff0000720c */ /* 0x000fe40003fc5270 */
[----:B------:R-:W-:Y:S01]  /*3ad0*/  SHF.R.U32.HI R10, RZ, 0x1d, R9 ;  /* 0x0000001dff0a7819 */ /* 0x000fe20000011609 */
[----:B------:R-:W-:Y:S01]  /*3ae0*/  IMAD.SHL.U32 R12, R8, 0x4, RZ ;  /* 0x00000004080c7824 */ /* 0x000fe200078e00ff */
[----:B------:R-:W-:-:S02]  /*3af0*/  SHF.R.U32.HI R11, RZ, 0x1e, R7 ;  /* 0x0000001eff0b7819 */ /* 0x000fc40000011607 */
[----:B------:R-:W-:Y:S02]  /*3b00*/  LOP3.LUT R10, R10, 0x1, RZ, 0xc0, !PT ;  /* 0x000000010a0a7812 */ /* 0x000fe400078ec0ff */
[----:B------:R-:W-:Y:S02]  /*3b10*/  LOP3.LUT R12, R12, R11, RZ, 0xfc, !PT ;  /* 0x0000000b0c0c7212 */ /* 0x000fe400078efcff */
[----:B------:R-:W-:Y:S02]  /*3b20*/  LEA.HI R13, R9, R10, RZ, 0x2 ;  /* 0x0000000a090d7211 */ /* 0x000fe400078f10ff */
[----:B------:R-:W-:-:S03]  /*3b30*/  SHF.L.U64.HI R8, R8, 0x2, R9 ;  /* 0x0000000208087819 */ /* 0x000fc60000010209 */
[----:B------:R-:W-:Y:S01]  /*3b40*/  @P6 IMAD.MOV R13, RZ, RZ, -R13 ;  /* 0x000000ffff0d6224 */ /* 0x000fe200078e0a0d */
[----:B------:R-:W-:-:S04]  /*3b50*/  ISETP.GT.U32.AND P6, PT, R12, -0x1, PT ;  /* 0xffffffff0c00780c */ /* 0x000fc80003fc4070 */
[----:B------:R-:W-:Y:S01]  /*3b60*/  ISETP.GT.AND.EX P6, PT, R8, -0x1, PT, P6 ;  /* 0xffffffff0800780c */ /* 0x000fe20003fc4360 */
[----:B------:R-:W-:Y:S02]  /*3b70*/  IMAD.MOV.U32 R10, RZ, RZ, R31 ;  /* 0x000000ffff0a7224 */ /* 0x000fe400078e001f */
[----:B------:R-:W-:Y:S01]  /*3b80*/  IMAD.MOV.U32 R11, RZ, RZ, R5 ;  /* 0x000000ffff0b7224 */ /* 0x000fe200078e0005 */
[C---:B------:R-:W-:Y:S01]  /*3b90*/  SHF.L.U64.HI R7, R6.reuse, 0x2, R7 ;  /* 0x0000000206077819 */ /* 0x040fe20000010207 */
[----:B------:R-:W-:-:S03]  /*3ba0*/  IMAD.SHL.U32 R6, R6, 0x4, RZ ;  /* 0x0000000406067824 */ /* 0x000fc600078e00ff */
[----:B------:R0:W-:Y:S05]  /*3bb0*/  ST.E desc[UR4][R10.64], R13 ;  /* 0x0000000d0a007985 */ /* 0x0001ea000c101904 */
[----:B------:R-:W-:Y:S05]  /*3bc0*/  @P6 BRA `(.L_x_50) ;  /* 0x0000000000246947 */ /* 0x000fea0003800000 */
[----:B------:R-:W-:Y:S01]  /*3bd0*/  IADD3 RZ, P6, RZ, -R6, RZ ;  /* 0x80000006ffff7210 */ /* 0x000fe20007fde0ff */
[----:B------:R-:W-:Y:S01]  /*3be0*/  IMAD.MOV R6, RZ, RZ, -R6 ;  /* 0x000000ffff067224 */ /* 0x000fe200078e0a06 */
[----:B------:R-:W-:Y:S02]  /*3bf0*/  LOP3.LUT R7, RZ, R7, RZ, 0x33, !PT ;  /* 0x00000007ff077212 */ /* 0x000fe400078e33ff */
[----:B------:R-:W-:Y:S02]  /*3c00*/  LOP3.LUT R12, RZ, R12, RZ, 0x33, !PT ;  /* 0x0000000cff0c7212 */ /* 0x000fe400078e33ff */
[----:B------:R-:W-:Y:S02]  /*3c10*/  IADD3.X R7, P6, RZ, R7, RZ, P6, !PT ;  /* 0x00000007ff077210 */ /* 0x000fe400037de4ff */
[----:B------:R-:W-:Y:S02]  /*3c20*/  LOP3.LUT R8, RZ, R8, RZ, 0x33, !PT ;  /* 0x00000008ff087212 */ /* 0x000fe400078e33ff */
[----:B------:R-:W-:-:S02]  /*3c30*/  IADD3.X R12, P6, RZ, R12, RZ, P6, !PT ;  /* 0x0000000cff0c7210 */ /* 0x000fc400037de4ff */
[----:B------:R-:W-:-:S03]  /*3c40*/  LOP3.LUT R0, R0, 0x80000000, RZ, 0x3c, !PT ;  /* 0x8000000000007812 */ /* 0x000fc600078e3cff */
[----:B------:R-:W-:-:S08]  /*3c50*/  IMAD.X R8, RZ, RZ, R8, P6 ;  /* 0x000000ffff087224 */ /* 0x000fd000030e0608 */
.L_x_50:
[----:B------:R-:W-:Y:S05]  /*3c60*/  BSYNC B3 ;  /* 0x0000000000037941 */ /* 0x000fea0003800000 */
.L_x_49:
[----:B------:R-:W-:Y:S02]  /*3c70*/  ISETP.NE.U32.AND P6, PT, R8, RZ, PT ;  /* 0x000000ff0800720c */ /* 0x000fe40003fc5070 */
[----:B------:R-:W-:Y:S02]  /*3c80*/  P2R R9, PR, RZ, 0x1 ;  /* 0x00000001ff097803 */ /* 0x000fe40000000000 */
[----:B0-----:R-:W-:-:S06]  /*3c90*/  SEL R11, R12, R8, !P6 ;  /* 0x000000080c0b7207 */ /* 0x001fcc0007000000 */
[----:B------:R-:W0:Y:S02]  /*3ca0*/  FLO.U32 R11, R11 ;  /* 0x0000000b000b7300 */ /* 0x000e2400000e0000 */
[----:B0-----:R-:W-:Y:S02]  /*3cb0*/  IADD3 R10, -R11, 0x1f, RZ ;  /* 0x0000001f0b0a7810 */ /* 0x001fe40007ffe1ff */
[----:B------:R-:W-:Y:S01]  /*3cc0*/  IADD3 R5, -R11, 0x3f, RZ ;  /* 0x0000003f0b057810 */ /* 0x000fe20007ffe1ff */
[----:B------:R-:W-:Y:S02]  /*3cd0*/  IMAD.MOV.U32 R11, RZ, RZ, RZ ;  /* 0x000000ffff0b7224 */ /* 0x000fe400078e00ff */
[----:B------:R-:W-:-:S05]  /*3ce0*/  @P6 IMAD.MOV R5, RZ, RZ, R10 ;  /* 0x000000ffff056224 */ /* 0x000fca00078e020a */
[----:B------:R-:W-:-:S13]  /*3cf0*/  ISETP.NE.AND P6, PT, R5, RZ, PT ;  /* 0x000000ff0500720c */ /* 0x000fda0003fc5270 */
[----:B------:R-:W-:Y:S02]  /*3d00*/  @P6 IADD3 R26, -R5, 0x40, RZ ;  /* 0x00000040051a6810 */ /* 0x000fe40007ffe1ff */
[-C--:B------:R-:W-:Y:S02]  /*3d10*/  @P6 SHF.L.U32 R13, R12, R5.reuse, RZ ;  /* 0x000000050c0d6219 */ /* 0x080fe400000006ff */
[-CC-:B------:R-:W-:Y:S02]  /*3d20*/  @P6 SHF.R.U64 R6, R6, R26.reuse, R7.reuse ;  /* 0x0000001a06066219 */ /* 0x180fe40000001207 */
[----:B------:R-:W-:Y:S02]  /*3d30*/  @P6 SHF.L.U64.HI R10, R12, R5, R8 ;  /* 0x000000050c0a6219 */ /* 0x000fe40000010208 */
[----:B------:R-:W-:Y:S02]  /*3d40*/  @P6 LOP3.LUT R12, R6, R13, RZ, 0xfc, !PT ;  /* 0x0000000d060c6212 */ /* 0x000fe400078efcff */
[----:B------:R-:W-:-:S03]  /*3d50*/  @P6 SHF.R.U32.HI R13, RZ, R26, R7 ;  /* 0x0000001aff0d6219 */ /* 0x000fc60000011607 */
[----:B------:R-:W-:Y:S01]  /*3d60*/  IMAD.WIDE.U32 R6, R12, 0x2168c235, RZ ;  /* 0x2168c2350c067825 */ /* 0x000fe200078e00ff */
[----:B------:R-:W-:-:S03]  /*3d70*/  @P6 LOP3.LUT R8, R13, R10, RZ, 0xfc, !PT ;  /* 0x0000000a0d086212 */ /* 0x000fc600078efcff */
[----:B------:R-:W-:Y:S02]  /*3d80*/  IMAD.MOV.U32 R10, RZ, RZ, R7 ;  /* 0x000000ffff0a7224 */ /* 0x000fe400078e0007 */
[----:B------:R-:W-:-:S04]  /*3d90*/  IMAD.HI.U32 R7, R8, -0x36f0255e, RZ ;  /* 0xc90fdaa208077827 */ /* 0x000fc800078e00ff */
[----:B------:R-:W-:-:S04]  /*3da0*/  IMAD.WIDE.U32 R10, R12, -0x36f0255e, R10 ;  /* 0xc90fdaa20c0a7825 */ /* 0x000fc800078e000a */
[C---:B------:R-:W-:Y:S02]  /*3db0*/  IMAD R13, R8.reuse, -0x36f0255e, RZ ;  /* 0xc90fdaa2080d7824 */ /* 0x040fe400078e02ff */
[----:B------:R-:W-:-:S04]  /*3dc0*/  IMAD.WIDE.U32 R10, P6, R8, 0x2168c235, R10 ;  /* 0x2168c235080a7825 */ /* 0x000fc800078c000a */
[----:B------:R-:W-:Y:S01]  /*3dd0*/  IMAD.X R7, RZ, RZ, R7, P6 ;  /* 0x000000ffff077224 */ /* 0x000fe200030e0607 */
[----:B------:R-:W-:-:S05]  /*3de0*/  IADD3 R8, P6, R13, R11, RZ ;  /* 0x0000000b0d087210 */ /* 0x000fca0007fde0ff */
[----:B------:R-:W-:Y:S01]  /*3df0*/  IMAD.X R7, RZ, RZ, R7, P6 ;  /* 0x000000ffff077224 */ /* 0x000fe200030e0607 */
[----:B------:R-:W-:-:S04]  /*3e00*/  ISETP.GE.U32.AND P6, PT, R8, 0x1, PT ;  /* 0x000000010800780c */ /* 0x000fc80003fc6070 */
[----:B------:R-:W-:-:S13]  /*3e10*/  ISETP.GE.AND.EX P6, PT, R7, RZ, PT, P6 ;  /* 0x000000ff0700720c */ /* 0x000fda0003fc6360 */
[----:B------:R-:W-:Y:S01]  /*3e20*/  @P6 IADD3 RZ, P0, R6, R6, RZ ;  /* 0x0000000606ff6210 */ /* 0x000fe20007f1e0ff */
[----:B------:R-:W-:Y:S02]  /*3e30*/  IMAD.MOV.U32 R6, RZ, RZ, R8 ;  /* 0x000000ffff067224 */ /* 0x000fe400078e0008 */
[----:B------:R-:W-:Y:S01]  /*3e40*/  @P6 VIADD R5, R5, 0x1 ;  /* 0x0000000105056836 */ /* 0x000fe20000000000 */
[----:B------:R-:W-:-:S04]  /*3e50*/  @P6 IADD3.X RZ, P0, R10, R10, RZ, P0, !PT ;  /* 0x0000000a0aff6210 */ /* 0x000fc8000071e4ff */
[----:B------:R-:W-:Y:S02]  /*3e60*/  @P6 IADD3.X R8, P0, R6, R6, RZ, P0, !PT ;  /* 0x0000000606086210 */ /* 0x000fe4000071e4ff */
[----:B------:R-:W-:-:S03]  /*3e70*/  IADD3 R5, -R5, 0x3fe, RZ ;  /* 0x000003fe05057810 */ /* 0x000fc60007ffe1ff */
[----:B------:R-:W-:Y:S02]  /*3e80*/  @P6 IMAD.MOV.U32 R6, RZ, RZ, R8 ;  /* 0x000000ffff066224 */ /* 0x000fe400078e0008 */
[----:B------:R-:W-:-:S03]  /*3e90*/  @P6 IMAD.X R11, R7, 0x1, R7, P0 ;  /* 0x00000001070b6824 */ /* 0x000fc600000e0607 */
[----:B------:R-:W-:Y:S01]  /*3ea0*/  IADD3 R12, P0, R6, 0x1, RZ ;  /* 0x00000001060c7810 */ /* 0x000fe20007f1e0ff */
[----:B------:R-:W-:-:S04]  /*3eb0*/  @P6 IMAD.MOV.U32 R7, RZ, RZ, R11 ;  /* 0x000000ffff076224 */ /* 0x000fc800078e000b */
[----:B------:R-:W-:Y:S01]  /*3ec0*/  IMAD.X R7, RZ, RZ, R7, P0 ;  /* 0x000000ffff077224 */ /* 0x000fe200000e0607 */
[----:B------:R-:W-:-:S04]  /*3ed0*/  ISETP.NE.AND P0, PT, R9, RZ, PT ;  /* 0x000000ff0900720c */ /* 0x000fc80003f05270 */
[----:B------:R-:W-:-:S04]  /*3ee0*/  SHF.R.U64 R12, R12, 0xa, R7 ;  /* 0x0000000a0c0c7819 */ /* 0x000fc80000001207 */
[----:B------:R-:W-:-:S04]  /*3ef0*/  IADD3 R12, P6, R12, 0x1, RZ ;  /* 0x000000010c0c7810 */ /* 0x000fc80007fde0ff */
[----:B------:R-:W-:-:S04]  /*3f00*/  LEA.HI.X R7, R7, RZ, RZ, 0x16, P6 ;  /* 0x000000ff07077211 */ /* 0x000fc800030fb4ff */
[--C-:B------:R-:W-:Y:S02]  /*3f10*/  SHF.R.U64 R12, R12, 0x1, R7.reuse ;  /* 0x000000010c0c7819 */ /* 0x100fe40000001207 */
[----:B------:R-:W-:Y:S02]  /*3f20*/  SHF.R.U32.HI R6, RZ, 0x1, R7 ;  /* 0x00000001ff067819 */ /* 0x000fe40000011607 */
[----:B------:R-:W-:-:S05]  /*3f30*/  IADD3 R12, P6, RZ, R12, RZ ;  /* 0x0000000cff0c7210 */ /* 0x000fca0007fde0ff */
[----:B------:R-:W-:-:S05]  /*3f40*/  IMAD.U32.X R5, R5, 0x100000, R6, P6 ;  /* 0x0010000005057824 */ /* 0x000fca00030e0406 */
[----:B------:R-:W-:-:S07]  /*3f50*/  LOP3.LUT R0, R5, R0, RZ, 0xfc, !PT ;  /* 0x0000000005007212 */ /* 0x000fce00078efcff */
.L_x_43:
[----:B------:R-:W-:Y:S02]  /*3f60*/  IMAD.MOV.U32 R5, RZ, RZ, 0x0 ;  /* 0x00000000ff057424 */ /* 0x000fe400078e00ff */
[----:B------:R-:W-:Y:S02]  /*3f70*/  IMAD.MOV.U32 R13, RZ, RZ, R0 ;  /* 0x000000ffff0d7224 */ /* 0x000fe400078e0000 */
[----:B------:R-:W-:Y:S05]  /*3f80*/  RET.REL.NODEC R4 `(triton_) ;  /* 0xffffffc0041c7950 */ /* 0x000fea0003c3ffff */
.L_x_51:
[----:B------:R-:W-:-:S00]  /*3f90*/  BRA `(.L_x_51) ;  /* 0xfffffffc00fc7947 */ /* 0x000fc0000383ffff */
[----:B------:R-:W-:-:S00]  /*3fa0*/  NOP ;  /* 0x0000000000007918 */ /* 0x000fc00000000000 */
        /* <DEDUP_REMOVED lines=13> */
.L_x_54:


//--------------------- .nv.global.init           --------------------------
	.section	.nv.global.init,"aw",@progbits
	.align	8
.nv.global.init:
	.type		__cudart_sin_cos_coeffs,@object
	.size		__cudart_sin_cos_coeffs,(__cudart_i2opi_d - __cudart_sin_cos_coeffs)
__cudart_sin_cos_coeffs:
        /* <DEDUP_REMOVED lines=8> */
	.type		__cudart_i2opi_d,@object
	.size		__cudart_i2opi_d,(_$_str - __cudart_i2opi_d)
__cudart_i2opi_d:
        /* <DEDUP_REMOVED lines=9> */
	.type		_$_str,@object
	.size		_$_str,(_$_str_$_1 - _$_str)
_$_str:
        /*0110*/ 	.byte	0x5f, 0x5f, 0x43, 0x55, 0x44, 0x41, 0x5f, 0x46, 0x54, 0x5a, 0x00
	.type		_$_str_$_1,@object
	.size		_$_str_$_1,(.L_1 - _$_str_$_1)
_$_str_$_1:
        /*011b*/ 	.byte	0x5f, 0x5f, 0x43, 0x55, 0x44, 0x41, 0x5f, 0x41, 0x52, 0x43, 0x48, 0x00
.L_1:


//--------------------- .nv.constant0.triton_     --------------------------
	.section	.nv.constant0.triton_,"a",@progbits
	.sectionflags	@""
	.align	4
.nv.constant0.triton_:
	.zero		576
